//
// Generated by NVIDIA NVVM Compiler
//
// Compiler Build ID: CL-36424714
// Cuda compilation tools, release 13.0, V13.0.88
// Based on NVVM 20.0.0
//

.version 9.0
.target sm_100
.address_size 64

	// .globl	_Z17setup_rand_kernelyP17curandStateXORWOW
.global .align 4 .b8 precalc_xorwow_matrix[102400];
.global .align 4 .b8 precalc_xorwow_offset_matrix[102400];
.global .align 4 .b8 mrg32k3aM1[2304];
.global .align 4 .b8 mrg32k3aM2[2304];
.global .align 4 .b8 mrg32k3aM1SubSeq[2016];
.global .align 4 .b8 mrg32k3aM2SubSeq[2016];
.global .align 4 .b8 mrg32k3aM1Seq[2304];
.global .align 4 .b8 mrg32k3aM2Seq[2304];
.const .align 8 .b8 __cr_lgamma_table[72];

.visible .entry _Z17setup_rand_kernelyP17curandStateXORWOW(
	.param .u64 _Z17setup_rand_kernelyP17curandStateXORWOW_param_0,
	.param .u64 .ptr .align 1 _Z17setup_rand_kernelyP17curandStateXORWOW_param_1
)
{
	.reg .pred 	%p<24>;
	.reg .b32 	%r<420>;
	.reg .b64 	%rd<19>;

	ld.param.u64 	%rd8, [_Z17setup_rand_kernelyP17curandStateXORWOW_param_0];
	ld.param.u64 	%rd9, [_Z17setup_rand_kernelyP17curandStateXORWOW_param_1];
	cvta.to.global.u64 	%rd10, %rd9;
	mov.u32 	%r182, %ntid.x;
	mov.u32 	%r183, %ctaid.x;
	mov.u32 	%r184, %tid.x;
	mad.lo.s32 	%r185, %r182, %r183, %r184;
	mov.u32 	%r186, %ntid.y;
	mov.u32 	%r187, %ctaid.y;
	mov.u32 	%r188, %tid.y;
	mad.lo.s32 	%r189, %r186, %r187, %r188;
	mov.u32 	%r190, %nctaid.x;
	mul.lo.s32 	%r191, %r186, %r190;
	mad.lo.s32 	%r192, %r191, %r189, %r185;
	cvt.s64.s32 	%rd18, %r192;
	mul.wide.s32 	%rd11, %r192, 48;
	add.s64 	%rd2, %rd10, %rd11;
	cvt.u32.u64 	%r193, %rd8;
	xor.b32  	%r194, %r193, -1429050551;
	mul.lo.s32 	%r195, %r194, 1099087573;
	{ .reg .b32 tmp; mov.b64 {tmp, %r196}, %rd8; }
	xor.b32  	%r197, %r196, -136515619;
	mul.lo.s32 	%r198, %r197, -1703105765;
	add.s32 	%r199, %r195, %r198;
	add.s32 	%r200, %r199, 6615241;
	add.s32 	%r201, %r195, 123456789;
	st.global.v2.u32 	[%rd2], {%r200, %r201};
	xor.b32  	%r202, %r195, 362436069;
	add.s32 	%r203, %r198, 521288629;
	st.global.v2.u32 	[%rd2+8], {%r202, %r203};
	xor.b32  	%r204, %r198, 88675123;
	add.s32 	%r205, %r195, 5783321;
	st.global.v2.u32 	[%rd2+16], {%r204, %r205};
	setp.eq.s32 	%p1, %r192, 0;
	@%p1 bra 	$L__BB0_42;
	mov.b32 	%r326, 0;
$L__BB0_2:
	and.b64  	%rd4, %rd18, 3;
	setp.eq.s64 	%p2, %rd4, 0;
	@%p2 bra 	$L__BB0_41;
	mul.wide.u32 	%rd12, %r326, 3200;
	mov.u64 	%rd13, precalc_xorwow_matrix;
	add.s64 	%rd5, %rd13, %rd12;
	cvt.u32.u64 	%r2, %rd4;
	mov.b32 	%r327, 0;
$L__BB0_4:
	mov.b32 	%r340, 0;
	mov.u32 	%r341, %r340;
	mov.u32 	%r342, %r340;
	mov.u32 	%r343, %r340;
	mov.u32 	%r344, %r340;
	mov.u32 	%r333, %r340;
$L__BB0_5:
	mul.wide.u32 	%rd14, %r333, 4;
	add.s64 	%rd15, %rd2, %rd14;
	ld.global.u32 	%r10, [%rd15+4];
	shl.b32 	%r11, %r333, 5;
	mov.b32 	%r339, 0;
$L__BB0_6:
	.pragma "nounroll";
	shr.u32 	%r210, %r10, %r339;
	and.b32  	%r211, %r210, 1;
	setp.eq.b32 	%p3, %r211, 1;
	not.pred 	%p4, %p3;
	add.s32 	%r212, %r11, %r339;
	mul.lo.s32 	%r213, %r212, 5;
	mul.wide.u32 	%rd16, %r213, 4;
	add.s64 	%rd6, %rd5, %rd16;
	@%p4 bra 	$L__BB0_8;
	ld.global.u32 	%r214, [%rd6];
	xor.b32  	%r344, %r344, %r214;
	ld.global.u32 	%r215, [%rd6+4];
	xor.b32  	%r343, %r343, %r215;
	ld.global.u32 	%r216, [%rd6+8];
	xor.b32  	%r342, %r342, %r216;
	ld.global.u32 	%r217, [%rd6+12];
	xor.b32  	%r341, %r341, %r217;
	ld.global.u32 	%r218, [%rd6+16];
	xor.b32  	%r340, %r340, %r218;
$L__BB0_8:
	and.b32  	%r220, %r210, 2;
	setp.eq.s32 	%p5, %r220, 0;
	@%p5 bra 	$L__BB0_10;
	ld.global.u32 	%r221, [%rd6+20];
	xor.b32  	%r344, %r344, %r221;
	ld.global.u32 	%r222, [%rd6+24];
	xor.b32  	%r343, %r343, %r222;
	ld.global.u32 	%r223, [%rd6+28];
	xor.b32  	%r342, %r342, %r223;
	ld.global.u32 	%r224, [%rd6+32];
	xor.b32  	%r341, %r341, %r224;
	ld.global.u32 	%r225, [%rd6+36];
	xor.b32  	%r340, %r340, %r225;
$L__BB0_10:
	and.b32  	%r227, %r210, 4;
	setp.eq.s32 	%p6, %r227, 0;
	@%p6 bra 	$L__BB0_12;
	ld.global.u32 	%r228, [%rd6+40];
	xor.b32  	%r344, %r344, %r228;
	ld.global.u32 	%r229, [%rd6+44];
	xor.b32  	%r343, %r343, %r229;
	ld.global.u32 	%r230, [%rd6+48];
	xor.b32  	%r342, %r342, %r230;
	ld.global.u32 	%r231, [%rd6+52];
	xor.b32  	%r341, %r341, %r231;
	ld.global.u32 	%r232, [%rd6+56];
	xor.b32  	%r340, %r340, %r232;
$L__BB0_12:
	and.b32  	%r234, %r210, 8;
	setp.eq.s32 	%p7, %r234, 0;
	@%p7 bra 	$L__BB0_14;
	ld.global.u32 	%r235, [%rd6+60];
	xor.b32  	%r344, %r344, %r235;
	ld.global.u32 	%r236, [%rd6+64];
	xor.b32  	%r343, %r343, %r236;
	ld.global.u32 	%r237, [%rd6+68];
	xor.b32  	%r342, %r342, %r237;
	ld.global.u32 	%r238, [%rd6+72];
	xor.b32  	%r341, %r341, %r238;
	ld.global.u32 	%r239, [%rd6+76];
	xor.b32  	%r340, %r340, %r239;
$L__BB0_14:
	and.b32  	%r241, %r210, 16;
	setp.eq.s32 	%p8, %r241, 0;
	@%p8 bra 	$L__BB0_16;
	ld.global.u32 	%r242, [%rd6+80];
	xor.b32  	%r344, %r344, %r242;
	ld.global.u32 	%r243, [%rd6+84];
	xor.b32  	%r343, %r343, %r243;
	ld.global.u32 	%r244, [%rd6+88];
	xor.b32  	%r342, %r342, %r244;
	ld.global.u32 	%r245, [%rd6+92];
	xor.b32  	%r341, %r341, %r245;
	ld.global.u32 	%r246, [%rd6+96];
	xor.b32  	%r340, %r340, %r246;
$L__BB0_16:
	and.b32  	%r248, %r210, 32;
	setp.eq.s32 	%p9, %r248, 0;
	@%p9 bra 	$L__BB0_18;
	ld.global.u32 	%r249, [%rd6+100];
	xor.b32  	%r344, %r344, %r249;
	ld.global.u32 	%r250, [%rd6+104];
	xor.b32  	%r343, %r343, %r250;
	ld.global.u32 	%r251, [%rd6+108];
	xor.b32  	%r342, %r342, %r251;
	ld.global.u32 	%r252, [%rd6+112];
	xor.b32  	%r341, %r341, %r252;
	ld.global.u32 	%r253, [%rd6+116];
	xor.b32  	%r340, %r340, %r253;
$L__BB0_18:
	and.b32  	%r255, %r210, 64;
	setp.eq.s32 	%p10, %r255, 0;
	@%p10 bra 	$L__BB0_20;
	ld.global.u32 	%r256, [%rd6+120];
	xor.b32  	%r344, %r344, %r256;
	ld.global.u32 	%r257, [%rd6+124];
	xor.b32  	%r343, %r343, %r257;
	ld.global.u32 	%r258, [%rd6+128];
	xor.b32  	%r342, %r342, %r258;
	ld.global.u32 	%r259, [%rd6+132];
	xor.b32  	%r341, %r341, %r259;
	ld.global.u32 	%r260, [%rd6+136];
	xor.b32  	%r340, %r340, %r260;
$L__BB0_20:
	and.b32  	%r262, %r210, 128;
	setp.eq.s32 	%p11, %r262, 0;
	@%p11 bra 	$L__BB0_22;
	ld.global.u32 	%r263, [%rd6+140];
	xor.b32  	%r344, %r344, %r263;
	ld.global.u32 	%r264, [%rd6+144];
	xor.b32  	%r343, %r343, %r264;
	ld.global.u32 	%r265, [%rd6+148];
	xor.b32  	%r342, %r342, %r265;
	ld.global.u32 	%r266, [%rd6+152];
	xor.b32  	%r341, %r341, %r266;
	ld.global.u32 	%r267, [%rd6+156];
	xor.b32  	%r340, %r340, %r267;
$L__BB0_22:
	and.b32  	%r269, %r210, 256;
	setp.eq.s32 	%p12, %r269, 0;
	@%p12 bra 	$L__BB0_24;
	ld.global.u32 	%r270, [%rd6+160];
	xor.b32  	%r344, %r344, %r270;
	ld.global.u32 	%r271, [%rd6+164];
	xor.b32  	%r343, %r343, %r271;
	ld.global.u32 	%r272, [%rd6+168];
	xor.b32  	%r342, %r342, %r272;
	ld.global.u32 	%r273, [%rd6+172];
	xor.b32  	%r341, %r341, %r273;
	ld.global.u32 	%r274, [%rd6+176];
	xor.b32  	%r340, %r340, %r274;
$L__BB0_24:
	and.b32  	%r276, %r210, 512;
	setp.eq.s32 	%p13, %r276, 0;
	@%p13 bra 	$L__BB0_26;
	ld.global.u32 	%r277, [%rd6+180];
	xor.b32  	%r344, %r344, %r277;
	ld.global.u32 	%r278, [%rd6+184];
	xor.b32  	%r343, %r343, %r278;
	ld.global.u32 	%r279, [%rd6+188];
	xor.b32  	%r342, %r342, %r279;
	ld.global.u32 	%r280, [%rd6+192];
	xor.b32  	%r341, %r341, %r280;
	ld.global.u32 	%r281, [%rd6+196];
	xor.b32  	%r340, %r340, %r281;
$L__BB0_26:
	and.b32  	%r283, %r210, 1024;
	setp.eq.s32 	%p14, %r283, 0;
	@%p14 bra 	$L__BB0_28;
	ld.global.u32 	%r284, [%rd6+200];
	xor.b32  	%r344, %r344, %r284;
	ld.global.u32 	%r285, [%rd6+204];
	xor.b32  	%r343, %r343, %r285;
	ld.global.u32 	%r286, [%rd6+208];
	xor.b32  	%r342, %r342, %r286;
	ld.global.u32 	%r287, [%rd6+212];
	xor.b32  	%r341, %r341, %r287;
	ld.global.u32 	%r288, [%rd6+216];
	xor.b32  	%r340, %r340, %r288;
$L__BB0_28:
	and.b32  	%r290, %r210, 2048;
	setp.eq.s32 	%p15, %r290, 0;
	@%p15 bra 	$L__BB0_30;
	ld.global.u32 	%r291, [%rd6+220];
	xor.b32  	%r344, %r344, %r291;
	ld.global.u32 	%r292, [%rd6+224];
	xor.b32  	%r343, %r343, %r292;
	ld.global.u32 	%r293, [%rd6+228];
	xor.b32  	%r342, %r342, %r293;
	ld.global.u32 	%r294, [%rd6+232];
	xor.b32  	%r341, %r341, %r294;
	ld.global.u32 	%r295, [%rd6+236];
	xor.b32  	%r340, %r340, %r295;
$L__BB0_30:
	and.b32  	%r297, %r210, 4096;
	setp.eq.s32 	%p16, %r297, 0;
	@%p16 bra 	$L__BB0_32;
	ld.global.u32 	%r298, [%rd6+240];
	xor.b32  	%r344, %r344, %r298;
	ld.global.u32 	%r299, [%rd6+244];
	xor.b32  	%r343, %r343, %r299;
	ld.global.u32 	%r300, [%rd6+248];
	xor.b32  	%r342, %r342, %r300;
	ld.global.u32 	%r301, [%rd6+252];
	xor.b32  	%r341, %r341, %r301;
	ld.global.u32 	%r302, [%rd6+256];
	xor.b32  	%r340, %r340, %r302;
$L__BB0_32:
	and.b32  	%r304, %r210, 8192;
	setp.eq.s32 	%p17, %r304, 0;
	@%p17 bra 	$L__BB0_34;
	ld.global.u32 	%r305, [%rd6+260];
	xor.b32  	%r344, %r344, %r305;
	ld.global.u32 	%r306, [%rd6+264];
	xor.b32  	%r343, %r343, %r306;
	ld.global.u32 	%r307, [%rd6+268];
	xor.b32  	%r342, %r342, %r307;
	ld.global.u32 	%r308, [%rd6+272];
	xor.b32  	%r341, %r341, %r308;
	ld.global.u32 	%r309, [%rd6+276];
	xor.b32  	%r340, %r340, %r309;
$L__BB0_34:
	and.b32  	%r311, %r210, 16384;
	setp.eq.s32 	%p18, %r311, 0;
	@%p18 bra 	$L__BB0_36;
	ld.global.u32 	%r312, [%rd6+280];
	xor.b32  	%r344, %r344, %r312;
	ld.global.u32 	%r313, [%rd6+284];
	xor.b32  	%r343, %r343, %r313;
	ld.global.u32 	%r314, [%rd6+288];
	xor.b32  	%r342, %r342, %r314;
	ld.global.u32 	%r315, [%rd6+292];
	xor.b32  	%r341, %r341, %r315;
	ld.global.u32 	%r316, [%rd6+296];
	xor.b32  	%r340, %r340, %r316;
$L__BB0_36:
	and.b32  	%r318, %r210, 32768;
	setp.eq.s32 	%p19, %r318, 0;
	@%p19 bra 	$L__BB0_38;
	ld.global.u32 	%r319, [%rd6+300];
	xor.b32  	%r344, %r344, %r319;
	ld.global.u32 	%r320, [%rd6+304];
	xor.b32  	%r343, %r343, %r320;
	ld.global.u32 	%r321, [%rd6+308];
	xor.b32  	%r342, %r342, %r321;
	ld.global.u32 	%r322, [%rd6+312];
	xor.b32  	%r341, %r341, %r322;
	ld.global.u32 	%r323, [%rd6+316];
	xor.b32  	%r340, %r340, %r323;
$L__BB0_38:
	add.s32 	%r339, %r339, 16;
	setp.ne.s32 	%p20, %r339, 32;
	@%p20 bra 	$L__BB0_6;
	mad.lo.s32 	%r324, %r333, -31, %r11;
	add.s32 	%r333, %r324, 1;
	setp.ne.s32 	%p21, %r333, 5;
	@%p21 bra 	$L__BB0_5;
	st.global.u32 	[%rd2+4], %r344;
	st.global.u32 	[%rd2+8], %r343;
	st.global.u32 	[%rd2+12], %r342;
	st.global.u32 	[%rd2+16], %r341;
	st.global.u32 	[%rd2+20], %r340;
	add.s32 	%r327, %r327, 1;
	setp.lt.u32 	%p22, %r327, %r2;
	@%p22 bra 	$L__BB0_4;
$L__BB0_41:
	shr.u64 	%rd7, %rd18, 2;
	add.s32 	%r326, %r326, 1;
	setp.gt.u64 	%p23, %rd18, 3;
	mov.u64 	%rd18, %rd7;
	@%p23 bra 	$L__BB0_2;
$L__BB0_42:
	mov.b32 	%r325, 0;
	st.global.v2.u32 	[%rd2+24], {%r325, %r325};
	st.global.u32 	[%rd2+32], %r325;
	mov.b64 	%rd17, 0;
	st.global.u64 	[%rd2+40], %rd17;
	ret;

}
	// .globl	_Z15init_gol_kernelP17curandStateXORWOWPif
.visible .entry _Z15init_gol_kernelP17curandStateXORWOWPif(
	.param .u64 .ptr .align 1 _Z15init_gol_kernelP17curandStateXORWOWPif_param_0,
	.param .u64 .ptr .align 1 _Z15init_gol_kernelP17curandStateXORWOWPif_param_1,
	.param .f32 _Z15init_gol_kernelP17curandStateXORWOWPif_param_2
)
{
	.reg .pred 	%p<2>;
	.reg .b32 	%r<28>;
	.reg .b32 	%f<4>;
	.reg .b64 	%rd<9>;

	ld.param.u64 	%rd1, [_Z15init_gol_kernelP17curandStateXORWOWPif_param_0];
	ld.param.u64 	%rd2, [_Z15init_gol_kernelP17curandStateXORWOWPif_param_1];
	ld.param.f32 	%f1, [_Z15init_gol_kernelP17curandStateXORWOWPif_param_2];
	cvta.to.global.u64 	%rd3, %rd2;
	cvta.to.global.u64 	%rd4, %rd1;
	mov.u32 	%r1, %ntid.x;
	mov.u32 	%r2, %ctaid.x;
	mov.u32 	%r3, %tid.x;
	mad.lo.s32 	%r4, %r1, %r2, %r3;
	mov.u32 	%r5, %ntid.y;
	mov.u32 	%r6, %ctaid.y;
	mov.u32 	%r7, %tid.y;
	mad.lo.s32 	%r8, %r5, %r6, %r7;
	mov.u32 	%r9, %nctaid.x;
	mul.lo.s32 	%r10, %r5, %r9;
	mad.lo.s32 	%r11, %r10, %r8, %r4;
	mul.wide.s32 	%rd5, %r11, 48;
	add.s64 	%rd6, %rd4, %rd5;
	ld.global.v2.u32 	{%r12, %r13}, [%rd6];
	shr.u32 	%r14, %r13, 2;
	xor.b32  	%r15, %r14, %r13;
	ld.global.v2.u32 	{%r16, %r17}, [%rd6+8];
	ld.global.v2.u32 	{%r18, %r19}, [%rd6+16];
	st.global.v2.u32 	[%rd6+8], {%r17, %r18};
	shl.b32 	%r20, %r19, 4;
	shl.b32 	%r21, %r15, 1;
	xor.b32  	%r22, %r21, %r20;
	xor.b32  	%r23, %r22, %r15;
	xor.b32  	%r24, %r23, %r19;
	st.global.v2.u32 	[%rd6+16], {%r19, %r24};
	add.s32 	%r25, %r12, 362437;
	st.global.v2.u32 	[%rd6], {%r25, %r16};
	add.s32 	%r26, %r24, %r25;
	cvt.rn.f32.u32 	%f2, %r26;
	fma.rn.f32 	%f3, %f2, 0f2F800000, 0f2F000000;
	setp.lt.f32 	%p1, %f3, %f1;
	selp.u32 	%r27, 1, 0, %p1;
	mul.wide.s32 	%rd7, %r11, 4;
	add.s64 	%rd8, %rd3, %rd7;
	st.global.u32 	[%rd8], %r27;
	ret;

}
	// .globl	_Z12GPU_Global_KPiS_
.visible .entry _Z12GPU_Global_KPiS_(
	.param .u64 .ptr .align 1 _Z12GPU_Global_KPiS__param_0,
	.param .u64 .ptr .align 1 _Z12GPU_Global_KPiS__param_1
)
{
	.reg .pred 	%p<9>;
	.reg .b32 	%r<59>;
	.reg .b64 	%rd<34>;

	ld.param.u64 	%rd1, [_Z12GPU_Global_KPiS__param_0];
	ld.param.u64 	%rd2, [_Z12GPU_Global_KPiS__param_1];
	cvta.to.global.u64 	%rd3, %rd2;
	mov.u32 	%r7, %ntid.x;
	mov.u32 	%r8, %ctaid.x;
	mov.u32 	%r9, %tid.x;
	mad.lo.s32 	%r10, %r7, %r8, %r9;
	mov.u32 	%r11, %ntid.y;
	mov.u32 	%r12, %ctaid.y;
	mov.u32 	%r13, %tid.y;
	mad.lo.s32 	%r14, %r11, %r12, %r13;
	mov.u32 	%r15, %nctaid.y;
	mul.lo.s32 	%r16, %r15, %r11;
	mov.u32 	%r17, %nctaid.x;
	mul.lo.s32 	%r18, %r17, %r7;
	setp.eq.s32 	%p1, %r14, 0;
	add.s32 	%r19, %r16, -1;
	selp.b32 	%r20, %r19, 0, %p1;
	max.u32 	%r21, %r14, 1;
	add.s32 	%r22, %r21, %r20;
	add.s32 	%r23, %r22, -1;
	add.s32 	%r24, %r14, 1;
	rem.u32 	%r25, %r24, %r16;
	setp.gt.s32 	%p2, %r10, 0;
	add.s32 	%r26, %r18, -1;
	selp.b32 	%r27, 0, %r26, %p2;
	max.s32 	%r28, %r10, 1;
	add.s32 	%r29, %r10, 1;
	rem.s32 	%r30, %r29, %r18;
	mul.lo.s32 	%r31, %r23, %r18;
	cvt.s64.s32 	%rd4, %r31;
	cvt.s64.s32 	%rd5, %r27;
	cvt.u64.u32 	%rd6, %r28;
	add.s64 	%rd7, %rd6, %rd5;
	add.s64 	%rd8, %rd7, %rd4;
	shl.b64 	%rd9, %rd8, 2;
	add.s64 	%rd10, %rd3, %rd9;
	ld.global.u8 	%r32, [%rd10+-4];
	add.s32 	%r33, %r31, %r10;
	mul.wide.s32 	%rd11, %r33, 4;
	add.s64 	%rd12, %rd3, %rd11;
	ld.global.u8 	%r34, [%rd12];
	add.s32 	%r35, %r30, %r31;
	mul.wide.s32 	%rd13, %r35, 4;
	add.s64 	%rd14, %rd3, %rd13;
	ld.global.u8 	%r36, [%rd14];
	mul.lo.s32 	%r37, %r14, %r18;
	cvt.s64.s32 	%rd15, %r37;
	add.s64 	%rd16, %rd7, %rd15;
	shl.b64 	%rd17, %rd16, 2;
	add.s64 	%rd18, %rd3, %rd17;
	ld.global.u8 	%r38, [%rd18+-4];
	add.s32 	%r1, %r37, %r10;
	mul.wide.s32 	%rd19, %r1, 4;
	add.s64 	%rd20, %rd3, %rd19;
	ld.global.u32 	%r39, [%rd20];
	and.b32  	%r2, %r39, 255;
	add.s32 	%r41, %r30, %r37;
	mul.wide.s32 	%rd21, %r41, 4;
	add.s64 	%rd22, %rd3, %rd21;
	ld.global.u32 	%r42, [%rd22];
	mul.lo.s32 	%r43, %r25, %r18;
	cvt.s64.s32 	%rd23, %r43;
	add.s64 	%rd24, %rd7, %rd23;
	shl.b64 	%rd25, %rd24, 2;
	add.s64 	%rd26, %rd3, %rd25;
	ld.global.u32 	%r44, [%rd26+-4];
	add.s32 	%r45, %r43, %r10;
	mul.wide.s32 	%rd27, %r45, 4;
	add.s64 	%rd28, %rd3, %rd27;
	ld.global.u32 	%r46, [%rd28];
	add.s32 	%r47, %r43, %r30;
	mul.wide.s32 	%rd29, %r47, 4;
	add.s64 	%rd30, %rd3, %rd29;
	ld.global.u32 	%r48, [%rd30];
	add.s32 	%r49, %r34, %r32;
	add.s32 	%r50, %r49, %r36;
	add.s32 	%r51, %r50, %r38;
	add.s32 	%r52, %r51, %r42;
	add.s32 	%r53, %r52, %r44;
	add.s32 	%r54, %r53, %r46;
	add.s32 	%r3, %r54, %r48;
	and.b32  	%r55, %r3, 255;
	setp.eq.s32 	%p3, %r55, 3;
	setp.eq.s32 	%p4, %r2, 0;
	and.pred  	%p5, %p3, %p4;
	mov.b32 	%r58, 1;
	@%p5 bra 	$L__BB2_2;
	and.b32  	%r56, %r3, 254;
	setp.eq.s32 	%p6, %r56, 2;
	setp.eq.s32 	%p7, %r2, 1;
	and.pred  	%p8, %p6, %p7;
	selp.u32 	%r58, 1, 0, %p8;
$L__BB2_2:
	cvta.to.global.u64 	%rd31, %rd1;
	add.s64 	%rd33, %rd31, %rd19;
	st.global.u32 	[%rd33], %r58;
	ret;

}


// ===== COMPILED SASS (sm_100) =====

	.target	sm_100

	.elftype	@"ET_EXEC"


//--------------------- .note.nv.tkinfo           --------------------------
	.section	.note.nv.tkinfo,"",@"SHT_NOTE"
	.sectionflags	@"SHF_NOTE_NV_TKINFO"
	.tkinfo
        /*0018*/ 	.word	0x00000002
        /*0030*/ 	.string	""
        /*0030*/ 	.string	"ptxas"
        /*0030*/ 	.string	"Cuda compilation tools, release 13.0, V13.0.88"
        /*0030*/ 	.string	"Build cuda_13.0.r13.0/compiler.36424714_0"
        /*0030*/ 	.string	"-arch sm_100 -m 64 "



//--------------------- .note.nv.cuinfo           --------------------------
	.section	.note.nv.cuinfo,"",@"SHT_NOTE"
	.sectionflags	@"SHF_NOTE_NV_CUINFO"
        /*0018*/ 	.short	0x0002
        /*001a*/ 	.short	0x0064
        /*001c*/ 	.short	0x0082
	.zero		2


//--------------------- .nv.info                  --------------------------
	.section	.nv.info,"",@"SHT_CUDA_INFO"
	.align	4


	//----- nvinfo : EIATTR_REGCOUNT
	.align		4
        /*0000*/ 	.byte	0x04, 0x2f
        /*0002*/ 	.short	(.L_10 - .L_9)
	.align		4
.L_9:
        /*0004*/ 	.word	index@(_Z17setup_rand_kernelyP17curandStateXORWOW)
        /*0008*/ 	.word	0x0000001f


	//----- nvinfo : EIATTR_FRAME_SIZE
	.align		4
.L_10:
        /*000c*/ 	.byte	0x04, 0x11
        /*000e*/ 	.short	(.L_12 - .L_11)
	.align		4
.L_11:
        /*0010*/ 	.word	index@(_Z17setup_rand_kernelyP17curandStateXORWOW)
        /*0014*/ 	.word	0x00000000


	//----- nvinfo : EIATTR_REGCOUNT
	.align		4
.L_12:
        /*0018*/ 	.byte	0x04, 0x2f
        /*001a*/ 	.short	(.L_14 - .L_13)
	.align		4
.L_13:
        /*001c*/ 	.word	index@(_Z15init_gol_kernelP17curandStateXORWOWPif)
        /*0020*/ 	.word	0x00000012


	//----- nvinfo : EIATTR_FRAME_SIZE
	.align		4
.L_14:
        /*0024*/ 	.byte	0x04, 0x11
        /*0026*/ 	.short	(.L_16 - .L_15)
	.align		4
.L_15:
        /*0028*/ 	.word	index@(_Z15init_gol_kernelP17curandStateXORWOWPif)
        /*002c*/ 	.word	0x00000000


	//----- nvinfo : EIATTR_REGCOUNT
	.align		4
.L_16:
        /*0030*/ 	.byte	0x04, 0x2f
        /*0032*/ 	.short	(.L_18 - .L_17)
	.align		4
.L_17:
        /*0034*/ 	.word	index@(_Z12GPU_Global_KPiS_)
        /*0038*/ 	.word	0x0000001a


	//----- nvinfo : EIATTR_FRAME_SIZE
	.align		4
.L_18:
        /*003c*/ 	.byte	0x04, 0x11
        /*003e*/ 	.short	(.L_20 - .L_19)
	.align		4
.L_19:
        /*0040*/ 	.word	index@(_Z12GPU_Global_KPiS_)
        /*0044*/ 	.word	0x00000000


	//----- nvinfo : EIATTR_MIN_STACK_SIZE
	.align		4
.L_20:
        /*0048*/ 	.byte	0x04, 0x12
        /*004a*/ 	.short	(.L_22 - .L_21)
	.align		4
.L_21:
        /*004c*/ 	.word	index@(_Z12GPU_Global_KPiS_)
        /*0050*/ 	.word	0x00000000


	//----- nvinfo : EIATTR_MIN_STACK_SIZE
	.align		4
.L_22:
        /*0054*/ 	.byte	0x04, 0x12
        /*0056*/ 	.short	(.L_24 - .L_23)
	.align		4
.L_23:
        /*0058*/ 	.word	index@(_Z15init_gol_kernelP17curandStateXORWOWPif)
        /*005c*/ 	.word	0x00000000


	//----- nvinfo : EIATTR_MIN_STACK_SIZE
	.align		4
.L_24:
        /*0060*/ 	.byte	0x04, 0x12
        /*0062*/ 	.short	(.L_26 - .L_25)
	.align		4
.L_25:
        /*0064*/ 	.word	index@(_Z17setup_rand_kernelyP17curandStateXORWOW)
        /*0068*/ 	.word	0x00000000
.L_26:


//--------------------- .nv.compat                --------------------------
	.section	.nv.compat,"",@"SHT_CUDA_COMPAT_INFO"
	.align	4
        /*0000*/ 	.byte	0x02, 0x09, 0x00, 0x00, 0x02, 0x02, 0x01, 0x00, 0x02, 0x05, 0x05, 0x00, 0x03, 0x07, 0x01, 0x01
        /*0010*/ 	.byte	0x02, 0x03, 0x00, 0x00, 0x02, 0x06, 0x01, 0x00, 0x04, 0x0b, 0x08, 0x00, 0x09, 0x00, 0x00, 0x00
        /*0020*/ 	.byte	0x00, 0x00, 0x00, 0x00


//--------------------- .nv.info._Z12GPU_Global_KPiS_ --------------------------
	.section	.nv.info._Z12GPU_Global_KPiS_,"",@"SHT_CUDA_INFO"
	.sectionflags	@""
	.align	4


	//----- nvinfo : EIATTR_CUDA_API_VERSION
	.align		4
        /*0000*/ 	.byte	0x04, 0x37
        /*0002*/ 	.short	(.L_28 - .L_27)
.L_27:
        /*0004*/ 	.word	0x00000082


	//----- nvinfo : EIATTR_KPARAM_INFO
	.align		4
.L_28:
        /*0008*/ 	.byte	0x04, 0x17
        /*000a*/ 	.short	(.L_30 - .L_29)
.L_29:
        /*000c*/ 	.word	0x00000000
        /*0010*/ 	.short	0x0001
        /*0012*/ 	.short	0x0008
        /*0014*/ 	.byte	0x00, 0xf5, 0x21, 0x00


	//----- nvinfo : EIATTR_KPARAM_INFO
	.align		4
.L_30:
        /*0018*/ 	.byte	0x04, 0x17
        /*001a*/ 	.short	(.L_32 - .L_31)
.L_31:
        /*001c*/ 	.word	0x00000000
        /*0020*/ 	.short	0x0000
        /*0022*/ 	.short	0x0000
        /*0024*/ 	.byte	0x00, 0xf5, 0x21, 0x00


	//----- nvinfo : EIATTR_SPARSE_MMA_MASK
	.align		4
.L_32:
        /*0028*/ 	.byte	0x03, 0x50
        /*002a*/ 	.short	0x0000


	//----- nvinfo : EIATTR_MAXREG_COUNT
	.align		4
        /*002c*/ 	.byte	0x03, 0x1b
        /*002e*/ 	.short	0x00ff


	//----- nvinfo : EIATTR_MERCURY_ISA_VERSION
	.align		4
        /*0030*/ 	.byte	0x03, 0x5f
        /*0032*/ 	.short	0x0101


	//----- nvinfo : EIATTR_VRC_CTA_INIT_COUNT
	.align		4
        /*0034*/ 	.byte	0x02, 0x4a
	.zero		1
	.zero		1


	//----- nvinfo : EIATTR_EXIT_INSTR_OFFSETS
	.align		4
        /*0038*/ 	.byte	0x04, 0x1c
        /*003a*/ 	.short	(.L_34 - .L_33)


	//   ....[0]....
.L_33:
        /*003c*/ 	.word	0x000007a0


	//----- nvinfo : EIATTR_CBANK_PARAM_SIZE
	.align		4
.L_34:
        /*0040*/ 	.byte	0x03, 0x19
        /*0042*/ 	.short	0x0010


	//----- nvinfo : EIATTR_PARAM_CBANK
	.align		4
        /*0044*/ 	.byte	0x04, 0x0a
        /*0046*/ 	.short	(.L_36 - .L_35)
	.align		4
.L_35:
        /*0048*/ 	.word	index@(.nv.constant0._Z12GPU_Global_KPiS_)
        /*004c*/ 	.short	0x0380
        /*004e*/ 	.short	0x0010


	//----- nvinfo : EIATTR_SW_WAR
	.align		4
.L_36:
        /*0050*/ 	.byte	0x04, 0x36
        /*0052*/ 	.short	(.L_38 - .L_37)
.L_37:
        /*0054*/ 	.word	0x00000008
.L_38:


//--------------------- .nv.info._Z15init_gol_kernelP17curandStateXORWOWPif --------------------------
	.section	.nv.info._Z15init_gol_kernelP17curandStateXORWOWPif,"",@"SHT_CUDA_INFO"
	.sectionflags	@""
	.align	4


	//----- nvinfo : EIATTR_CUDA_API_VERSION
	.align		4
        /*0000*/ 	.byte	0x04, 0x37
        /*0002*/ 	.short	(.L_40 - .L_39)
.L_39:
        /*0004*/ 	.word	0x00000082


	//----- nvinfo : EIATTR_KPARAM_INFO
	.align		4
.L_40:
        /*0008*/ 	.byte	0x04, 0x17
        /*000a*/ 	.short	(.L_42 - .L_41)
.L_41:
        /*000c*/ 	.word	0x00000000
        /*0010*/ 	.short	0x0002
        /*0012*/ 	.short	0x0010
        /*0014*/ 	.byte	0x00, 0xf0, 0x11, 0x00


	//----- nvinfo : EIATTR_KPARAM_INFO
	.align		4
.L_42:
        /*0018*/ 	.byte	0x04, 0x17
        /*001a*/ 	.short	(.L_44 - .L_43)
.L_43:
        /*001c*/ 	.word	0x00000000
        /*0020*/ 	.short	0x0001
        /*0022*/ 	.short	0x0008
        /*0024*/ 	.byte	0x00, 0xf5, 0x21, 0x00


	//----- nvinfo : EIATTR_KPARAM_INFO
	.align		4
.L_44:
        /*0028*/ 	.byte	0x04, 0x17
        /*002a*/ 	.short	(.L_46 - .L_45)
.L_45:
        /*002c*/ 	.word	0x00000000
        /*0030*/ 	.short	0x0000
        /*0032*/ 	.short	0x0000
        /*0034*/ 	.byte	0x00, 0xf5, 0x21, 0x00


	//----- nvinfo : EIATTR_SPARSE_MMA_MASK
	.align		4
.L_46:
        /*0038*/ 	.byte	0x03, 0x50
        /*003a*/ 	.short	0x0000


	//----- nvinfo : EIATTR_MAXREG_COUNT
	.align		4
        /*003c*/ 	.byte	0x03, 0x1b
        /*003e*/ 	.short	0x00ff


	//----- nvinfo : EIATTR_MERCURY_ISA_VERSION
	.align		4
        /*0040*/ 	.byte	0x03, 0x5f
        /*0042*/ 	.short	0x0101


	//----- nvinfo : EIATTR_VRC_CTA_INIT_COUNT
	.align		4
        /*0044*/ 	.byte	0x02, 0x4a
	.zero		1
	.zero		1


	//----- nvinfo : EIATTR_EXIT_INSTR_OFFSETS
	.align		4
        /*0048*/ 	.byte	0x04, 0x1c
        /*004a*/ 	.short	(.L_48 - .L_47)


	//   ....[0]....
.L_47:
        /*004c*/ 	.word	0x000002a0


	//----- nvinfo : EIATTR_CBANK_PARAM_SIZE
	.align		4
.L_48:
        /*0050*/ 	.byte	0x03, 0x19
        /*0052*/ 	.short	0x0014


	//----- nvinfo : EIATTR_PARAM_CBANK
	.align		4
        /*0054*/ 	.byte	0x04, 0x0a
        /*0056*/ 	.short	(.L_50 - .L_49)
	.align		4
.L_49:
        /*0058*/ 	.word	index@(.nv.constant0._Z15init_gol_kernelP17curandStateXORWOWPif)
        /*005c*/ 	.short	0x0380
        /*005e*/ 	.short	0x0014


	//----- nvinfo : EIATTR_SW_WAR
	.align		4
.L_50:
        /*0060*/ 	.byte	0x04, 0x36
        /*0062*/ 	.short	(.L_52 - .L_51)
.L_51:
        /*0064*/ 	.word	0x00000008
.L_52:


//--------------------- .nv.info._Z17setup_rand_kernelyP17curandStateXORWOW --------------------------
	.section	.nv.info._Z17setup_rand_kernelyP17curandStateXORWOW,"",@"SHT_CUDA_INFO"
	.sectionflags	@""
	.align	4


	//----- nvinfo : EIATTR_CUDA_API_VERSION
	.align		4
        /*0000*/ 	.byte	0x04, 0x37
        /*0002*/ 	.short	(.L_54 - .L_53)
.L_53:
        /*0004*/ 	.word	0x00000082


	//----- nvinfo : EIATTR_KPARAM_INFO
	.align		4
.L_54:
        /*0008*/ 	.byte	0x04, 0x17
        /*000a*/ 	.short	(.L_56 - .L_55)
.L_55:
        /*000c*/ 	.word	0x00000000
        /*0010*/ 	.short	0x0001
        /*0012*/ 	.short	0x0008
        /*0014*/ 	.byte	0x00, 0xf5, 0x21, 0x00


	//----- nvinfo : EIATTR_KPARAM_INFO
	.align		4
.L_56:
        /*0018*/ 	.byte	0x04, 0x17
        /*001a*/ 	.short	(.L_58 - .L_57)
.L_57:
        /*001c*/ 	.word	0x00000000
        /*0020*/ 	.short	0x0000
        /*0022*/ 	.short	0x0000
        /*0024*/ 	.byte	0x00, 0xf0, 0x21, 0x00


	//----- nvinfo : EIATTR_SPARSE_MMA_MASK
	.align		4
.L_58:
        /*0028*/ 	.byte	0x03, 0x50
        /*002a*/ 	.short	0x0000


	//----- nvinfo : EIATTR_MAXREG_COUNT
	.align		4
        /*002c*/ 	.byte	0x03, 0x1b
        /*002e*/ 	.short	0x00ff


	//----- nvinfo : EIATTR_MERCURY_ISA_VERSION
	.align		4
        /*0030*/ 	.byte	0x03, 0x5f
        /*0032*/ 	.short	0x0101


	//----- nvinfo : EIATTR_VRC_CTA_INIT_COUNT
	.align		4
        /*0034*/ 	.byte	0x02, 0x4a
	.zero		1
	.zero		1


	//----- nvinfo : EIATTR_EXIT_INSTR_OFFSETS
	.align		4
        /*0038*/ 	.byte	0x04, 0x1c
        /*003a*/ 	.short	(.L_60 - .L_59)


	//   ....[0]....
.L_59:
        /*003c*/ 	.word	0x00000f40


	//----- nvinfo : EIATTR_CRS_STACK_SIZE
	.align		4
.L_60:
        /*0040*/ 	.byte	0x04, 0x1e
        /*0042*/ 	.short	(.L_62 - .L_61)
.L_61:
        /*0044*/ 	.word	0x00000000


	//----- nvinfo : EIATTR_CBANK_PARAM_SIZE
	.align		4
.L_62:
        /*0048*/ 	.byte	0x03, 0x19
        /*004a*/ 	.short	0x0010


	//----- nvinfo : EIATTR_PARAM_CBANK
	.align		4
        /*004c*/ 	.byte	0x04, 0x0a
        /*004e*/ 	.short	(.L_64 - .L_63)
	.align		4
.L_63:
        /*0050*/ 	.word	index@(.nv.constant0._Z17setup_rand_kernelyP17curandStateXORWOW)
        /*0054*/ 	.short	0x0380
        /*0056*/ 	.short	0x0010


	//----- nvinfo : EIATTR_SW_WAR
	.align		4
.L_64:
        /*0058*/ 	.byte	0x04, 0x36
        /*005a*/ 	.short	(.L_66 - .L_65)
.L_65:
        /*005c*/ 	.word	0x00000008
.L_66:


//--------------------- .nv.callgraph             --------------------------
	.section	.nv.callgraph,"",@"SHT_CUDA_CALLGRAPH"
	.align	4
	.sectionentsize	8
	.align		4
        /*0000*/ 	.word	0x00000000
	.align		4
        /*0004*/ 	.word	0xffffffff
	.align		4
        /*0008*/ 	.word	0x00000000
	.align		4
        /*000c*/ 	.word	0xfffffffe
	.align		4
        /*0010*/ 	.word	0x00000000
	.align		4
        /*0014*/ 	.word	0xfffffffd
	.align		4
        /*0018*/ 	.word	0x00000000
	.align		4
        /*001c*/ 	.word	0xfffffffc


//--------------------- .nv.constant4             --------------------------
	.section	.nv.constant4,"a",@progbits
	.align	8
	.align		8
.nv.constant4:
        /*0000*/ 	.dword	precalc_xorwow_matrix
	.align		8
        /*0008*/ 	.dword	precalc_xorwow_offset_matrix
	.align		8
        /*0010*/ 	.dword	mrg32k3aM1
	.align		8
        /*0018*/ 	.dword	mrg32k3aM2
	.align		8
        /*0020*/ 	.dword	mrg32k3aM1SubSeq
	.align		8
        /*0028*/ 	.dword	mrg32k3aM2SubSeq
	.align		8
        /*0030*/ 	.dword	mrg32k3aM1Seq
	.align		8
        /*0038*/ 	.dword	mrg32k3aM2Seq


//--------------------- .nv.constant3             --------------------------
	.section	.nv.constant3,"a",@progbits
	.align	8
.nv.constant3:
	.type		__cr_lgamma_table,@object
	.size		__cr_lgamma_table,(.L_8 - __cr_lgamma_table)
__cr_lgamma_table:
        /*0000*/ 	.byte	0x00, 0x00, 0x00, 0x00, 0x00, 0x00, 0x00, 0x00, 0x00, 0x00, 0x00, 0x00, 0x00, 0x00, 0x00, 0x00
        /*0010*/ 	.byte	0xef, 0x39, 0xfa, 0xfe, 0x42, 0x2e, 0xe6, 0x3f, 0x02, 0x20, 0x2a, 0xfa, 0x0b, 0xab, 0xfc, 0x3f
        /*0020*/ 	.byte	0xf9, 0x2c, 0x92, 0x7c, 0xa7, 0x6c, 0x09, 0x40, 0xc9, 0x79, 0x44, 0x3c, 0x64, 0x26, 0x13, 0x40
        /*0030*/ 	.byte	0xca, 0x01, 0xcf, 0x3a, 0x27, 0x51, 0x1a, 0x40, 0x30, 0xcc, 0x2d, 0xf3, 0xe1, 0x0c, 0x21, 0x40
        /*0040*/ 	.byte	0x0d, 0xb7, 0xfc, 0x82, 0x8e, 0x35, 0x25, 0x40
.L_8:


//--------------------- .text._Z12GPU_Global_KPiS_ --------------------------
	.section	.text._Z12GPU_Global_KPiS_,"ax",@progbits
	.align	128
        .global         _Z12GPU_Global_KPiS_
        .type           _Z12GPU_Global_KPiS_,@function
        .size           _Z12GPU_Global_KPiS_,(.L_x_11 - _Z12GPU_Global_KPiS_)
        .other          _Z12GPU_Global_KPiS_,@"STO_CUDA_ENTRY STV_DEFAULT"
_Z12GPU_Global_KPiS_:
.text._Z12GPU_Global_KPiS_:
[----:B------:R-:W-:Y:S01]  /*0000*/  LDC R1, c[0x0][0x37c] ;  /* 0x0000df00ff017b82 */ /* 0x000fe20000000800 */
[----:B------:R-:W0:Y:S01]  /*0010*/  LDCU UR4, c[0x0][0x360] ;  /* 0x00006c00ff0477ac */ /* 0x000e220008000800 */
[----:B------:R-:W1:Y:S01]  /*0020*/  S2R R10, SR_CTAID.X ;  /* 0x00000000000a7919 */ /* 0x000e620000002500 */
[----:B------:R-:W2:Y:S05]  /*0030*/  LDCU UR5, c[0x0][0x364] ;  /* 0x00006c80ff0577ac */ /* 0x000eaa0008000800 */
[----:B------:R-:W2:Y:S01]  /*0040*/  LDC R6, c[0x0][0x374] ;  /* 0x0000dd00ff067b82 */ /* 0x000ea20000000800 */
[----:B------:R-:W1:Y:S01]  /*0050*/  S2R R11, SR_TID.X ;  /* 0x00000000000b7919 */ /* 0x000e620000002100 */
[----:B------:R-:W3:Y:S01]  /*0060*/  LDCU.64 UR6, c[0x0][0x388] ;  /* 0x00007100ff0677ac */ /* 0x000ee20008000a00 */
[----:B------:R-:W4:Y:S05]  /*0070*/  S2R R12, SR_CTAID.Y ;  /* 0x00000000000c7919 */ /* 0x000f2a0000002600 */
[----:B------:R-:W0:Y:S01]  /*0080*/  LDC R4, c[0x0][0x370] ;  /* 0x0000dc00ff047b82 */ /* 0x000e220000000800 */
[----:B------:R-:W4:Y:S01]  /*0090*/  S2R R13, SR_TID.Y ;  /* 0x00000000000d7919 */ /* 0x000f220000002200 */
[----:B--2---:R-:W-:-:S04]  /*00a0*/  IMAD R6, R6, UR5, RZ ;  /* 0x0000000506067c24 */ /* 0x004fc8000f8e02ff */
[----:B------:R-:W2:Y:S01]  /*00b0*/  I2F.U32.RP R7, R6 ;  /* 0x0000000600077306 */ /* 0x000ea20000209000 */
[----:B------:R-:W-:Y:S02]  /*00c0*/  IMAD.MOV R15, RZ, RZ, -R6 ;  /* 0x000000ffff0f7224 */ /* 0x000fe400078e0a06 */
[----:B0-----:R-:W-:-:S05]  /*00d0*/  IMAD R4, R4, UR4, RZ ;  /* 0x0000000404047c24 */ /* 0x001fca000f8e02ff */
[----:B------:R-:W-:-:S04]  /*00e0*/  IABS R5, R4 ;  /* 0x0000000400057213 */ /* 0x000fc80000000000 */
[----:B------:R-:W0:Y:S08]  /*00f0*/  I2F.RP R0, R5 ;  /* 0x0000000500007306 */ /* 0x000e300000209400 */
[----:B--2---:R-:W2:Y:S08]  /*0100*/  MUFU.RCP R7, R7 ;  /* 0x0000000700077308 */ /* 0x004eb00000001000 */
[----:B0-----:R-:W0:Y:S01]  /*0110*/  MUFU.RCP R0, R0 ;  /* 0x0000000000007308 */ /* 0x001e220000001000 */
[----:B--2---:R-:W-:-:S07]  /*0120*/  VIADD R8, R7, 0xffffffe ;  /* 0x0ffffffe07087836 */ /* 0x004fce0000000000 */
[----:B------:R2:W5:Y:S01]  /*0130*/  F2I.FTZ.U32.TRUNC.NTZ R9, R8 ;  /* 0x0000000800097305 */ /* 0x000562000021f000 */
[----:B0-----:R-:W-:Y:S02]  /*0140*/  VIADD R2, R0, 0xffffffe ;  /* 0x0ffffffe00027836 */ /* 0x001fe40000000000 */
[----:B-1----:R-:W-:-:S05]  /*0150*/  IMAD R0, R10, UR4, R11 ;  /* 0x000000040a007c24 */ /* 0x002fca000f8e020b */
[----:B------:R0:W1:Y:S01]  /*0160*/  F2I.FTZ.U32.TRUNC.NTZ R3, R2 ;  /* 0x0000000200037305 */ /* 0x000062000021f000 */
[----:B----4-:R-:W-:Y:S01]  /*0170*/  IMAD R11, R12, UR5, R13 ;  /* 0x000000050c0b7c24 */ /* 0x010fe2000f8e020d */
[----:B------:R-:W4:Y:S01]  /*0180*/  LDCU.64 UR4, c[0x0][0x358] ;  /* 0x00006b00ff0477ac */ /* 0x000f220008000a00 */
[----:B--2---:R-:W-:Y:S01]  /*0190*/  IMAD.MOV.U32 R8, RZ, RZ, RZ ;  /* 0x000000ffff087224 */ /* 0x004fe200078e00ff */
[C---:B------:R-:W-:Y:S01]  /*01a0*/  ISETP.GT.AND P3, PT, R0.reuse, RZ, PT ;  /* 0x000000ff0000720c */ /* 0x040fe20003f64270 */
[----:B------:R-:W-:Y:S02]  /*01b0*/  VIADD R7, R0, 0x1 ;  /* 0x0000000100077836 */ /* 0x000fe40000000000 */
[----:B-----5:R-:W-:-:S03]  /*01c0*/  IMAD R13, R15, R9, RZ ;  /* 0x000000090f0d7224 */ /* 0x020fc600078e02ff */
[----:B------:R-:W-:Y:S01]  /*01d0*/  IABS R12, R7 ;  /* 0x00000007000c7213 */ /* 0x000fe20000000000 */
[----:B0-----:R-:W-:Y:S01]  /*01e0*/  IMAD.HI.U32 R2, R9, R13, R8 ;  /* 0x0000000d09027227 */ /* 0x001fe200078e0008 */
[----:B------:R-:W-:-:S03]  /*01f0*/  IADD3 R9, PT, PT, R11, 0x1, RZ ;  /* 0x000000010b097810 */ /* 0x000fc60007ffe0ff */
[----:B-1----:R-:W-:Y:S02]  /*0200*/  IMAD.MOV R10, RZ, RZ, -R3 ;  /* 0x000000ffff0a7224 */ /* 0x002fe400078e0a03 */
[----:B------:R-:W-:-:S04]  /*0210*/  IMAD.HI.U32 R8, R2, R9, RZ ;  /* 0x0000000902087227 */ /* 0x000fc800078e00ff */
[----:B------:R-:W-:Y:S01]  /*0220*/  IMAD R13, R10, R5, RZ ;  /* 0x000000050a0d7224 */ /* 0x000fe200078e02ff */
[----:B------:R-:W-:Y:S01]  /*0230*/  IABS R10, R4 ;  /* 0x00000004000a7213 */ /* 0x000fe20000000000 */
[----:B------:R-:W-:Y:S02]  /*0240*/  IMAD.MOV.U32 R2, RZ, RZ, RZ ;  /* 0x000000ffff027224 */ /* 0x000fe400078e00ff */
[----:B------:R-:W-:Y:S02]  /*0250*/  IMAD.MOV R8, RZ, RZ, -R8 ;  /* 0x000000ffff087224 */ /* 0x000fe400078e0a08 */
[----:B------:R-:W-:Y:S01]  /*0260*/  IMAD.HI.U32 R2, R3, R13, R2 ;  /* 0x0000000d03027227 */ /* 0x000fe200078e0002 */
[----:B------:R-:W-:-:S03]  /*0270*/  VIMNMX R13, PT, PT, R0, 0x1, !PT ;  /* 0x00000001000d7848 */ /* 0x000fc60007fe0100 */
[----:B------:R-:W-:Y:S02]  /*0280*/  IMAD.MOV.U32 R3, RZ, RZ, R12 ;  /* 0x000000ffff037224 */ /* 0x000fe400078e000c */
[----:B------:R-:W-:Y:S02]  /*0290*/  IMAD.MOV R12, RZ, RZ, -R10 ;  /* 0x000000ffff0c7224 */ /* 0x000fe400078e0a0a */
[----:B------:R-:W-:-:S04]  /*02a0*/  IMAD.HI.U32 R2, R2, R3, RZ ;  /* 0x0000000302027227 */ /* 0x000fc800078e00ff */
[----:B------:R-:W-:Y:S01]  /*02b0*/  IMAD R12, R2, R12, R3 ;  /* 0x0000000c020c7224 */ /* 0x000fe200078e0203 */
[C---:B------:R-:W-:Y:S01]  /*02c0*/  IADD3 R2, PT, PT, R6.reuse, -0x1, RZ ;  /* 0xffffffff06027810 */ /* 0x040fe20007ffe0ff */
[----:B------:R-:W-:Y:S01]  /*02d0*/  IMAD R9, R6, R8, R9 ;  /* 0x0000000806097224 */ /* 0x000fe200078e0209 */
[----:B------:R-:W-:Y:S01]  /*02e0*/  VIMNMX.U32 R3, PT, PT, R11, 0x1, !PT ;  /* 0x000000010b037848 */ /* 0x000fe20007fe0000 */
[----:B------:R-:W-:Y:S01]  /*02f0*/  VIADD R8, R4, 0xffffffff ;  /* 0xffffffff04087836 */ /* 0x000fe20000000000 */
[----:B------:R-:W-:Y:S02]  /*0300*/  ISETP.GT.U32.AND P1, PT, R5, R12, PT ;  /* 0x0000000c0500720c */ /* 0x000fe40003f24070 */
[----:B------:R-:W-:Y:S02]  /*0310*/  ISETP.GE.U32.AND P0, PT, R9, R6, PT ;  /* 0x000000060900720c */ /* 0x000fe40003f06070 */
[----:B------:R-:W-:-:S09]  /*0320*/  SEL R10, R8, RZ, !P3 ;  /* 0x000000ff080a7207 */ /* 0x000fd20005800000 */
[----:B------:R-:W-:Y:S01]  /*0330*/  @!P1 IMAD.IADD R12, R12, 0x1, -R5 ;  /* 0x000000010c0c9824 */ /* 0x000fe200078e0a05 */
[----:B------:R-:W-:Y:S01]  /*0340*/  ISETP.NE.U32.AND P1, PT, R6, RZ, PT ;  /* 0x000000ff0600720c */ /* 0x000fe20003f25070 */
[----:B------:R-:W-:Y:S01]  /*0350*/  @P0 IMAD.IADD R9, R9, 0x1, -R6 ;  /* 0x0000000109090824 */ /* 0x000fe200078e0a06 */
[C---:B------:R-:W-:Y:S01]  /*0360*/  ISETP.NE.AND P0, PT, R11.reuse, RZ, PT ;  /* 0x000000ff0b00720c */ /* 0x040fe20003f05270 */
[----:B------:R-:W-:Y:S01]  /*0370*/  IMAD R11, R11, R4, RZ ;  /* 0x000000040b0b7224 */ /* 0x000fe200078e02ff */
[----:B------:R-:W-:Y:S02]  /*0380*/  ISETP.GT.U32.AND P2, PT, R5, R12, PT ;  /* 0x0000000c0500720c */ /* 0x000fe40003f44070 */
[----:B------:R-:W-:Y:S02]  /*0390*/  ISETP.GE.U32.AND P4, PT, R9, R6, PT ;  /* 0x000000060900720c */ /* 0x000fe40003f86070 */
[----:B------:R-:W-:Y:S02]  /*03a0*/  SEL R2, R2, RZ, !P0 ;  /* 0x000000ff02027207 */ /* 0x000fe40004000000 */
[----:B------:R-:W-:-:S02]  /*03b0*/  ISETP.GE.AND P0, PT, R7, RZ, PT ;  /* 0x000000ff0700720c */ /* 0x000fc40003f06270 */
[----:B------:R-:W-:Y:S02]  /*03c0*/  IADD3 R7, PT, PT, R3, -0x1, R2 ;  /* 0xffffffff03077810 */ /* 0x000fe40007ffe002 */
[----:B------:R-:W0:Y:S03]  /*03d0*/  LDC.64 R2, c[0x0][0x388] ;  /* 0x0000e200ff027b82 */ /* 0x000e260000000a00 */
[----:B------:R-:W-:Y:S02]  /*03e0*/  @!P2 IMAD.IADD R12, R12, 0x1, -R5 ;  /* 0x000000010c0ca824 */ /* 0x000fe400078e0a05 */
[----:B------:R-:W-:Y:S01]  /*03f0*/  @P4 IMAD.IADD R9, R9, 0x1, -R6 ;  /* 0x0000000109094824 */ /* 0x000fe200078e0a06 */
[C---:B------:R-:W-:Y:S01]  /*0400*/  ISETP.NE.AND P4, PT, R4.reuse, RZ, PT ;  /* 0x000000ff0400720c */ /* 0x040fe20003f85270 */
[----:B------:R-:W-:Y:S01]  /*0410*/  IMAD.MOV.U32 R8, RZ, RZ, R12 ;  /* 0x000000ffff087224 */ /* 0x000fe200078e000c */
[----:B------:R-:W-:Y:S01]  /*0420*/  @!P1 LOP3.LUT R9, RZ, R6, RZ, 0x33, !PT ;  /* 0x00000006ff099212 */ /* 0x000fe200078e33ff */
[----:B------:R-:W-:Y:S01]  /*0430*/  IMAD R5, R4, R7, RZ ;  /* 0x0000000704057224 */ /* 0x000fe200078e02ff */
[----:B------:R-:W-:-:S02]  /*0440*/  IADD3 R14, P1, PT, R10, R13, RZ ;  /* 0x0000000d0a0e7210 */ /* 0x000fc40007f3e0ff */
[----:B------:R-:W-:Y:S01]  /*0450*/  @!P0 IADD3 R8, PT, PT, -R8, RZ, RZ ;  /* 0x000000ff08088210 */ /* 0x000fe20007ffe1ff */
[----:B------:R-:W-:Y:S01]  /*0460*/  IMAD R13, R4, R9, RZ ;  /* 0x00000009040d7224 */ /* 0x000fe200078e02ff */
[----:B------:R-:W-:Y:S01]  /*0470*/  LEA.HI.X.SX32 R12, R10, RZ, 0x1, P1 ;  /* 0x000000ff0a0c7211 */ /* 0x000fe200008f0eff */
[----:B------:R-:W-:Y:S01]  /*0480*/  IMAD.IADD R15, R0, 0x1, R5 ;  /* 0x00000001000f7824 */ /* 0x000fe200078e0205 */
[-C--:B------:R-:W-:Y:S02]  /*0490*/  IADD3 R10, P0, PT, R5, R14.reuse, RZ ;  /* 0x0000000e050a7210 */ /* 0x080fe40007f1e0ff */
[----:B------:R-:W-:Y:S02]  /*04a0*/  IADD3 R7, P1, PT, R11, R14, RZ ;  /* 0x0000000e0b077210 */ /* 0x000fe40007f3e0ff */
[----:B------:R-:W-:Y:S02]  /*04b0*/  LEA.HI.X.SX32 R9, R5, R12, 0x1, P0 ;  /* 0x0000000c05097211 */ /* 0x000fe400000f0eff */
[----:B---3--:R-:W-:-:S02]  /*04c0*/  LEA R16, P0, R10, UR6, 0x2 ;  /* 0x000000060a107c11 */ /* 0x008fc4000f8010ff */
[----:B------:R-:W-:Y:S02]  /*04d0*/  @!P4 LOP3.LUT R8, RZ, R4, RZ, 0x33, !PT ;  /* 0x00000004ff08c212 */ /* 0x000fe400078e33ff */
[----:B------:R-:W-:Y:S02]  /*04e0*/  LEA.HI.X.SX32 R4, R11, R12, 0x1, P1 ;  /* 0x0000000c0b047211 */ /* 0x000fe400008f0eff */
[----:B------:R-:W-:Y:S01]  /*04f0*/  LEA.HI.X R17, R10, UR7, R9, 0x2, P0 ;  /* 0x000000070a117c11 */ /* 0x000fe200080f1409 */
[C---:B------:R-:W-:Y:S01]  /*0500*/  IMAD.IADD R19, R8.reuse, 0x1, R5 ;  /* 0x0000000108137824 */ /* 0x040fe200078e0205 */
[----:B------:R-:W-:Y:S02]  /*0510*/  LEA R6, P1, R7, UR6, 0x2 ;  /* 0x0000000607067c11 */ /* 0x000fe4000f8210ff */
[----:B------:R-:W-:Y:S01]  /*0520*/  IADD3 R10, P0, PT, R13, R14, RZ ;  /* 0x0000000e0d0a7210 */ /* 0x000fe20007f1e0ff */
[----:B------:R-:W-:Y:S01]  /*0530*/  IMAD.IADD R21, R8, 0x1, R11 ;  /* 0x0000000108157824 */ /* 0x000fe200078e020b */
[----:B------:R-:W-:Y:S01]  /*0540*/  LEA.HI.X R7, R7, UR7, R4, 0x2, P1 ;  /* 0x0000000707077c11 */ /* 0x000fe200088f1404 */
[--C-:B0-----:R-:W-:Y:S01]  /*0550*/  IMAD.WIDE R14, R15, 0x4, R2.reuse ;  /* 0x000000040f0e7825 */ /* 0x101fe200078e0202 */
[----:B------:R-:W-:Y:S01]  /*0560*/  LEA.HI.X.SX32 R5, R13, R12, 0x1, P0 ;  /* 0x0000000c0d057211 */ /* 0x000fe200000f0eff */
[----:B----4-:R0:W2:Y:S01]  /*0570*/  LDG.E.U8 R9, desc[UR4][R16.64+-0x4] ;  /* 0xfffffc0410097981 */ /* 0x0100a2000c1e1100 */
[----:B------:R-:W-:Y:S01]  /*0580*/  LEA R4, P0, R10, UR6, 0x2 ;  /* 0x000000060a047c11 */ /* 0x000fe2000f8010ff */
[----:B------:R-:W-:Y:S01]  /*0590*/  IMAD.WIDE R18, R19, 0x4, R2 ;  /* 0x0000000413127825 */ /* 0x000fe200078e0202 */
[----:B------:R-:W-:Y:S01]  /*05a0*/  IADD3 R23, PT, PT, R0, R13, RZ ;  /* 0x0000000d00177210 */ /* 0x000fe20007ffe0ff */
[----:B------:R-:W3:Y:S01]  /*05b0*/  LDG.E.U8 R6, desc[UR4][R6.64+-0x4] ;  /* 0xfffffc0406067981 */ /* 0x000ee2000c1e1100 */
[----:B------:R-:W-:Y:S01]  /*05c0*/  LEA.HI.X R5, R10, UR7, R5, 0x2, P0 ;  /* 0x000000070a057c11 */ /* 0x000fe200080f1405 */
[----:B------:R-:W-:-:S02]  /*05d0*/  IMAD.WIDE R20, R21, 0x4, R2 ;  /* 0x0000000415147825 */ /* 0x000fc400078e0202 */
[----:B------:R-:W2:Y:S02]  /*05e0*/  LDG.E.U8 R10, desc[UR4][R14.64] ;  /* 0x000000040e0a7981 */ /* 0x000ea4000c1e1100 */
[----:B------:R-:W-:Y:S02]  /*05f0*/  IMAD.WIDE R22, R23, 0x4, R2 ;  /* 0x0000000417167825 */ /* 0x000fe400078e0202 */
[----:B------:R-:W2:Y:S02]  /*0600*/  LDG.E.U8 R12, desc[UR4][R18.64] ;  /* 0x00000004120c7981 */ /* 0x000ea4000c1e1100 */
[----:B------:R-:W-:Y:S02]  /*0610*/  IMAD.IADD R13, R8, 0x1, R13 ;  /* 0x00000001080d7824 */ /* 0x000fe400078e020d */
[----:B------:R-:W3:Y:S01]  /*0620*/  LDG.E R21, desc[UR4][R20.64] ;  /* 0x0000000414157981 */ /* 0x000ee2000c1e1900 */
[----:B------:R-:W-:Y:S02]  /*0630*/  IMAD.IADD R11, R0, 0x1, R11 ;  /* 0x00000001000b7824 */ /* 0x000fe400078e020b */
[--C-:B0-----:R-:W-:Y:S01]  /*0640*/  IMAD.WIDE R16, R13, 0x4, R2.reuse ;  /* 0x000000040d107825 */ /* 0x101fe200078e0202 */
[----:B------:R-:W4:Y:S04]  /*0650*/  LDG.E R4, desc[UR4][R4.64+-0x4] ;  /* 0xfffffc0404047981 */ /* 0x000f28000c1e1900 */
[----:B------:R-:W4:Y:S01]  /*0660*/  LDG.E R23, desc[UR4][R22.64] ;  /* 0x0000000416177981 */ /* 0x000f22000c1e1900 */
[----:B------:R-:W-:-:S03]  /*0670*/  IMAD.WIDE R2, R11, 0x4, R2 ;  /* 0x000000040b027825 */ /* 0x000fc600078e0202 */
[----:B------:R-:W5:Y:S04]  /*0680*/  LDG.E R16, desc[UR4][R16.64] ;  /* 0x0000000410107981 */ /* 0x000f68000c1e1900 */
[----:B------:R-:W5:Y:S01]  /*0690*/  LDG.E R2, desc[UR4][R2.64] ;  /* 0x0000000402027981 */ /* 0x000f62000c1e1900 */
[----:B--2---:R-:W-:-:S04]  /*06a0*/  IADD3 R9, PT, PT, R12, R10, R9 ;  /* 0x0000000a0c097210 */ /* 0x004fc80007ffe009 */
[----:B---3--:R-:W-:-:S04]  /*06b0*/  IADD3 R6, PT, PT, R21, R9, R6 ;  /* 0x0000000915067210 */ /* 0x008fc80007ffe006 */
[----:B----4-:R-:W-:Y:S02]  /*06c0*/  IADD3 R7, PT, PT, R23, R6, R4 ;  /* 0x0000000617077210 */ /* 0x010fe40007ffe004 */
[----:B------:R-:W0:Y:S03]  /*06d0*/  LDC.64 R4, c[0x0][0x380] ;  /* 0x0000e000ff047b82 */ /* 0x000e260000000a00 */
[----:B-----5:R-:W-:Y:S01]  /*06e0*/  IMAD.IADD R7, R16, 0x1, R7 ;  /* 0x0000000110077824 */ /* 0x020fe200078e0207 */
[----:B------:R-:W-:-:S04]  /*06f0*/  LOP3.LUT P0, RZ, R2, 0xff, RZ, 0xc0, !PT ;  /* 0x000000ff02ff7812 */ /* 0x000fc8000780c0ff */
[----:B------:R-:W-:-:S04]  /*0700*/  LOP3.LUT R0, R7, 0xff, RZ, 0xc0, !PT ;  /* 0x000000ff07007812 */ /* 0x000fc800078ec0ff */
[----:B------:R-:W-:Y:S02]  /*0710*/  ISETP.EQ.AND P0, PT, R0, 0x3, !P0 ;  /* 0x000000030000780c */ /* 0x000fe40004702270 */
[----:B------:R-:W-:-:S11]  /*0720*/  LOP3.LUT R0, R2, 0xff, RZ, 0xc0, !PT ;  /* 0x000000ff02007812 */ /* 0x000fd600078ec0ff */
[----:B------:R-:W-:Y:S02]  /*0730*/  @!P0 ISETP.NE.AND P1, PT, R0, 0x1, PT ;  /* 0x000000010000880c */ /* 0x000fe40003f25270 */
[----:B------:R-:W-:Y:S01]  /*0740*/  @!P0 LOP3.LUT R0, R7, 0xfe, RZ, 0xc0, !PT ;  /* 0x000000fe07008812 */ /* 0x000fe200078ec0ff */
[----:B------:R-:W-:-:S03]  /*0750*/  IMAD.MOV.U32 R7, RZ, RZ, 0x1 ;  /* 0x00000001ff077424 */ /* 0x000fc600078e00ff */
[----:B------:R-:W-:Y:S01]  /*0760*/  @!P0 ISETP.EQ.AND P1, PT, R0, 0x2, !P1 ;  /* 0x000000020000880c */ /* 0x000fe20004f22270 */
[----:B0-----:R-:W-:-:S03]  /*0770*/  IMAD.WIDE R2, R11, 0x4, R4 ;  /* 0x000000040b027825 */ /* 0x001fc600078e0204 */
[----:B------:R-:W-:-:S05]  /*0780*/  @!P0 SEL R7, RZ, 0x1, !P1 ;  /* 0x00000001ff078807 */ /* 0x000fca0004800000 */
[----:B------:R-:W-:Y:S01]  /*0790*/  STG.E desc[UR4][R2.64], R7 ;  /* 0x0000000702007986 */ /* 0x000fe2000c101904 */
[----:B------:R-:W-:Y:S05]  /*07a0*/  EXIT ;  /* 0x000000000000794d */ /* 0x000fea0003800000 */
.L_x_0:
[----:B------:R-:W-:-:S00]  /*07b0*/  BRA `(.L_x_0) ;  /* 0xfffffffc00fc7947 */ /* 0x000fc0000383ffff */
[----:B------:R-:W-:-:S00]  /*07c0*/  NOP ;  /* 0x0000000000007918 */ /* 0x000fc00000000000 */
        /* <DEDUP_REMOVED lines=11> */
.L_x_11:


//--------------------- .text._Z15init_gol_kernelP17curandStateXORWOWPif --------------------------
	.section	.text._Z15init_gol_kernelP17curandStateXORWOWPif,"ax",@progbits
	.align	128
        .global         _Z15init_gol_kernelP17curandStateXORWOWPif
        .type           _Z15init_gol_kernelP17curandStateXORWOWPif,@function
        .size           _Z15init_gol_kernelP17curandStateXORWOWPif,(.L_x_12 - _Z15init_gol_kernelP17curandStateXORWOWPif)
        .other          _Z15init_gol_kernelP17curandStateXORWOWPif,@"STO_CUDA_ENTRY STV_DEFAULT"
_Z15init_gol_kernelP17curandStateXORWOWPif:
.text._Z15init_gol_kernelP17curandStateXORWOWPif:
[----:B------:R-:W-:Y:S01]  /*0000*/  LDC R1, c[0x0][0x37c] ;  /* 0x0000df00ff017b82 */ /* 0x000fe20000000800 */
[----:B------:R-:W0:Y:S01]  /*0010*/  S2R R0, SR_CTAID.X ;  /* 0x0000000000007919 */ /* 0x000e220000002500 */
[----:B------:R-:W0:Y:S06]  /*0020*/  LDCU UR5, c[0x0][0x360] ;  /* 0x00006c00ff0577ac */ /* 0x000e2c0008000800 */
[----:B------:R-:W1:Y:S01]  /*0030*/  LDC.64 R2, c[0x0][0x380] ;  /* 0x0000e000ff027b82 */ /* 0x000e620000000a00 */
[----:B------:R-:W0:Y:S01]  /*0040*/  S2R R5, SR_TID.X ;  /* 0x0000000000057919 */ /* 0x000e220000002100 */
[----:B------:R-:W2:Y:S01]  /*0050*/  LDCU UR8, c[0x0][0x364] ;  /* 0x00006c80ff0877ac */ /* 0x000ea20008000800 */
[----:B------:R-:W3:Y:S01]  /*0060*/  S2R R4, SR_CTAID.Y ;  /* 0x0000000000047919 */ /* 0x000ee20000002600 */
[----:B------:R-:W2:Y:S04]  /*0070*/  LDCU UR4, c[0x0][0x370] ;  /* 0x00006e00ff0477ac */ /* 0x000ea80008000800 */
[----:B------:R-:W4:Y:S01]  /*0080*/  LDC.64 R8, c[0x0][0x388] ;  /* 0x0000e200ff087b82 */ /* 0x000f220000000a00 */
[----:B------:R-:W3:Y:S01]  /*0090*/  S2R R7, SR_TID.Y ;  /* 0x0000000000077919 */ /* 0x000ee20000002200 */
[----:B------:R-:W5:Y:S01]  /*00a0*/  LDCU.64 UR6, c[0x0][0x358] ;  /* 0x00006b00ff0677ac */ /* 0x000f620008000a00 */
[----:B--2---:R-:W-:Y:S01]  /*00b0*/  UIMAD UR4, UR8, UR4, URZ ;  /* 0x00000004080472a4 */ /* 0x004fe2000f8e02ff */
[----:B0-----:R-:W-:-:S02]  /*00c0*/  IMAD R0, R0, UR5, R5 ;  /* 0x0000000500007c24 */ /* 0x001fc4000f8e0205 */
[----:B---3--:R-:W-:-:S04]  /*00d0*/  IMAD R5, R4, UR8, R7 ;  /* 0x0000000804057c24 */ /* 0x008fc8000f8e0207 */
[----:B------:R-:W-:-:S04]  /*00e0*/  IMAD R11, R5, UR4, R0 ;  /* 0x00000004050b7c24 */ /* 0x000fc8000f8e0200 */
[----:B------:R-:W0:Y:S01]  /*00f0*/  LDCU UR4, c[0x0][0x390] ;  /* 0x00007200ff0477ac */ /* 0x000e220008000800 */
[----:B-1----:R-:W-:-:S05]  /*0100*/  IMAD.WIDE R2, R11, 0x30, R2 ;  /* 0x000000300b027825 */ /* 0x002fca00078e0202 */
[----:B-----5:R-:W2:Y:S04]  /*0110*/  LDG.E.64 R12, desc[UR6][R2.64] ;  /* 0x00000006020c7981 */ /* 0x020ea8000c1e1b00 */
[----:B------:R-:W3:Y:S04]  /*0120*/  LDG.E.64 R6, desc[UR6][R2.64+0x10] ;  /* 0x0000100602067981 */ /* 0x000ee8000c1e1b00 */
[----:B------:R-:W5:Y:S01]  /*0130*/  LDG.E.64 R4, desc[UR6][R2.64+0x8] ;  /* 0x0000080602047981 */ /* 0x000f62000c1e1b00 */
[----:B----4-:R-:W-:Y:S01]  /*0140*/  IMAD.WIDE R8, R11, 0x4, R8 ;  /* 0x000000040b087825 */ /* 0x010fe200078e0208 */
[----:B--2---:R-:W-:-:S04]  /*0150*/  SHF.R.U32.HI R0, RZ, 0x2, R13 ;  /* 0x00000002ff007819 */ /* 0x004fc8000001160d */
[----:B------:R-:W-:Y:S01]  /*0160*/  LOP3.LUT R0, R0, R13, RZ, 0x3c, !PT ;  /* 0x0000000d00007212 */ /* 0x000fe200078e3cff */
[----:B---3--:R-:W-:Y:S02]  /*0170*/  IMAD.SHL.U32 R13, R7, 0x10, RZ ;  /* 0x00000010070d7824 */ /* 0x008fe400078e00ff */
[----:B------:R-:W-:Y:S01]  /*0180*/  IMAD.MOV.U32 R14, RZ, RZ, R7 ;  /* 0x000000ffff0e7224 */ /* 0x000fe200078e0007 */
[----:B------:R-:W-:Y:S01]  /*0190*/  SHF.L.U32 R10, R0, 0x1, RZ ;  /* 0x00000001000a7819 */ /* 0x000fe200000006ff */
[----:B-----5:R-:W-:-:S03]  /*01a0*/  IMAD.MOV.U32 R11, RZ, RZ, R4 ;  /* 0x000000ffff0b7224 */ /* 0x020fc600078e0004 */
[----:B------:R-:W-:Y:S01]  /*01b0*/  LOP3.LUT R0, R0, R10, R13, 0x96, !PT ;  /* 0x0000000a00007212 */ /* 0x000fe200078e960d */
[----:B------:R-:W-:Y:S01]  /*01c0*/  VIADD R10, R12, 0x587c5 ;  /* 0x000587c50c0a7836 */ /* 0x000fe20000000000 */
[----:B------:R-:W-:Y:S01]  /*01d0*/  MOV R12, R5 ;  /* 0x00000005000c7202 */ /* 0x000fe20000000f00 */
[----:B------:R-:W-:Y:S01]  /*01e0*/  IMAD.MOV.U32 R13, RZ, RZ, 0x2f800000 ;  /* 0x2f800000ff0d7424 */ /* 0x000fe200078e00ff */
[----:B------:R-:W-:Y:S02]  /*01f0*/  LOP3.LUT R15, R0, R7, RZ, 0x3c, !PT ;  /* 0x00000007000f7212 */ /* 0x000fe400078e3cff */
[----:B------:R-:W-:Y:S02]  /*0200*/  STG.E.64 desc[UR6][R2.64], R10 ;  /* 0x0000000a02007986 */ /* 0x000fe4000c101b06 */
[----:B------:R-:W-:Y:S02]  /*0210*/  IADD3 R0, PT, PT, R15, R10, RZ ;  /* 0x0000000a0f007210 */ /* 0x000fe40007ffe0ff */
[----:B------:R-:W-:Y:S02]  /*0220*/  STG.E.64 desc[UR6][R2.64+0x10], R14 ;  /* 0x0000100e02007986 */ /* 0x000fe4000c101b06 */
[----:B------:R-:W-:-:S05]  /*0230*/  I2FP.F32.U32 R0, R0 ;  /* 0x0000000000007245 */ /* 0x000fca0000201000 */
[----:B------:R-:W-:Y:S01]  /*0240*/  FFMA R0, R0, R13, 1.1641532182693481445e-10 ;  /* 0x2f00000000007423 */ /* 0x000fe2000000000d */
[----:B------:R-:W-:-:S04]  /*0250*/  MOV R13, R6 ;  /* 0x00000006000d7202 */ /* 0x000fc80000000f00 */
[----:B0-----:R-:W-:Y:S01]  /*0260*/  FSETP.GEU.AND P0, PT, R0, UR4, PT ;  /* 0x0000000400007c0b */ /* 0x001fe2000bf0e000 */
[----:B------:R-:W-:Y:S03]  /*0270*/  STG.E.64 desc[UR6][R2.64+0x8], R12 ;  /* 0x0000080c02007986 */ /* 0x000fe6000c101b06 */
[----:B------:R-:W-:-:S05]  /*0280*/  SEL R5, RZ, 0x1, P0 ;  /* 0x00000001ff057807 */ /* 0x000fca0000000000 */
[----:B------:R-:W-:Y:S01]  /*0290*/  STG.E desc[UR6][R8.64], R5 ;  /* 0x0000000508007986 */ /* 0x000fe2000c101906 */
[----:B------:R-:W-:Y:S05]  /*02a0*/  EXIT ;  /* 0x000000000000794d */ /* 0x000fea0003800000 */
.L_x_1:
        /* <DEDUP_REMOVED lines=13> */
.L_x_12:


//--------------------- .text._Z17setup_rand_kernelyP17curandStateXORWOW --------------------------
	.section	.text._Z17setup_rand_kernelyP17curandStateXORWOW,"ax",@progbits
	.align	128
        .global         _Z17setup_rand_kernelyP17curandStateXORWOW
        .type           _Z17setup_rand_kernelyP17curandStateXORWOW,@function
        .size           _Z17setup_rand_kernelyP17curandStateXORWOW,(.L_x_13 - _Z17setup_rand_kernelyP17curandStateXORWOW)
        .other          _Z17setup_rand_kernelyP17curandStateXORWOW,@"STO_CUDA_ENTRY STV_DEFAULT"
_Z17setup_rand_kernelyP17curandStateXORWOW:
.text._Z17setup_rand_kernelyP17curandStateXORWOW:
[----:B------:R-:W-:Y:S01]  /*0000*/  LDC R1, c[0x0][0x37c] ;  /* 0x0000df00ff017b82 */ /* 0x000fe20000000800 */
[----:B------:R-:W0:Y:S07]  /*0010*/  S2R R0, SR_CTAID.X ;  /* 0x0000000000007919 */ /* 0x000e2e0000002500 */
[----:B------:R-:W1:Y:S01]  /*0020*/  LDC.64 R10, c[0x0][0x380] ;  /* 0x0000e000ff0a7b82 */ /* 0x000e620000000a00 */
[----:B------:R-:W0:Y:S01]  /*0030*/  LDCU UR6, c[0x0][0x360] ;  /* 0x00006c00ff0677ac */ /* 0x000e220008000800 */
[----:B------:R-:W-:Y:S01]  /*0040*/  BSSY.RECONVERGENT B0, `(.L_x_2) ;  /* 0x00000ec000007945 */ /* 0x000fe20003800200 */
[----:B------:R-:W0:Y:S01]  /*0050*/  S2R R3, SR_TID.X ;  /* 0x0000000000037919 */ /* 0x000e220000002100 */
[----:B------:R-:W2:Y:S01]  /*0060*/  LDCU UR4, c[0x0][0x364] ;  /* 0x00006c80ff0477ac */ /* 0x000ea20008000800 */
[----:B------:R-:W2:Y:S03]  /*0070*/  S2R R5, SR_CTAID.Y ;  /* 0x0000000000057919 */ /* 0x000ea60000002600 */
[----:B------:R-:W3:Y:S01]  /*0080*/  LDC.64 R6, c[0x0][0x388] ;  /* 0x0000e200ff067b82 */ /* 0x000ee20000000a00 */
[----:B------:R-:W4:Y:S01]  /*0090*/  LDCU UR5, c[0x0][0x370] ;  /* 0x00006e00ff0577ac */ /* 0x000f220008000800 */
[----:B------:R-:W2:Y:S01]  /*00a0*/  S2R R8, SR_TID.Y ;  /* 0x0000000000087919 */ /* 0x000ea20000002200 */
[----:B-1----:R-:W-:-:S02]  /*00b0*/  LOP3.LUT R2, R10, 0xaad26b49, RZ, 0x3c, !PT ;  /* 0xaad26b490a027812 */ /* 0x002fc400078e3cff */
[----:B------:R-:W-:-:S03]  /*00c0*/  LOP3.LUT R4, R11, 0xf7dcefdd, RZ, 0x3c, !PT ;  /* 0xf7dcefdd0b047812 */ /* 0x000fc600078e3cff */
[----:B------:R-:W-:-:S04]  /*00d0*/  IMAD R2, R2, 0x4182bed5, RZ ;  /* 0x4182bed502027824 */ /* 0x000fc800078e02ff */
[C---:B------:R-:W-:Y:S01]  /*00e0*/  VIADD R9, R2.reuse, 0x75bcd15 ;  /* 0x075bcd1502097836 */ /* 0x040fe20000000000 */
[----:B------:R-:W-:Y:S01]  /*00f0*/  LOP3.LUT R10, R2, 0x159a55e5, RZ, 0x3c, !PT ;  /* 0x159a55e5020a7812 */ /* 0x000fe200078e3cff */
[----:B0-----:R-:W-:Y:S01]  /*0100*/  IMAD R0, R0, UR6, R3 ;  /* 0x0000000600007c24 */ /* 0x001fe2000f8e0203 */
[----:B------:R-:W0:Y:S01]  /*0110*/  LDCU.64 UR6, c[0x0][0x358] ;  /* 0x00006b00ff0677ac */ /* 0x000e220008000a00 */
[----:B--2---:R-:W-:Y:S01]  /*0120*/  IMAD R3, R5, UR4, R8 ;  /* 0x0000000405037c24 */ /* 0x004fe2000f8e0208 */
[----:B----4-:R-:W-:Y:S01]  /*0130*/  UIMAD UR4, UR4, UR5, URZ ;  /* 0x00000005040472a4 */ /* 0x010fe2000f8e02ff */
[----:B------:R-:W-:-:S04]  /*0140*/  IMAD R5, R4, -0x658354e5, RZ ;  /* 0x9a7cab1b04057824 */ /* 0x000fc800078e02ff */
[----:B------:R-:W-:Y:S01]  /*0150*/  VIADD R11, R5, 0x1f123bb5 ;  /* 0x1f123bb5050b7836 */ /* 0x000fe20000000000 */
[C---:B------:R-:W-:Y:S01]  /*0160*/  IADD3 R8, PT, PT, R2.reuse, 0x64f0c9, R5 ;  /* 0x0064f0c902087810 */ /* 0x040fe20007ffe005 */
[----:B------:R-:W-:Y:S02]  /*0170*/  IMAD R13, R3, UR4, R0 ;  /* 0x00000004030d7c24 */ /* 0x000fe4000f8e0200 */
[----:B------:R-:W-:Y:S01]  /*0180*/  VIADD R3, R2, 0x583f19 ;  /* 0x00583f1902037836 */ /* 0x000fe20000000000 */
[----:B------:R-:W-:Y:S01]  /*0190*/  LOP3.LUT R2, R5, 0x5491333, RZ, 0x3c, !PT ;  /* 0x0549133305027812 */ /* 0x000fe200078e3cff */
[C---:B---3--:R-:W-:Y:S01]  /*01a0*/  IMAD.WIDE R6, R13.reuse, 0x30, R6 ;  /* 0x000000300d067825 */ /* 0x048fe200078e0206 */
[----:B------:R-:W-:-:S04]  /*01b0*/  ISETP.NE.AND P0, PT, R13, RZ, PT ;  /* 0x000000ff0d00720c */ /* 0x000fc80003f05270 */
[----:B0-----:R0:W-:Y:S04]  /*01c0*/  STG.E.64 desc[UR6][R6.64], R8 ;  /* 0x0000000806007986 */ /* 0x0011e8000c101b06 */
[----:B------:R0:W-:Y:S04]  /*01d0*/  STG.E.64 desc[UR6][R6.64+0x8], R10 ;  /* 0x0000080a06007986 */ /* 0x0001e8000c101b06 */
[----:B------:R0:W-:Y:S01]  /*01e0*/  STG.E.64 desc[UR6][R6.64+0x10], R2 ;  /* 0x0000100206007986 */ /* 0x0001e2000c101b06 */
[----:B------:R-:W-:Y:S05]  /*01f0*/  @!P0 BRA `(.L_x_3) ;  /* 0x0000000c00408947 */ /* 0x000fea0003800000 */
[----:B------:R-:W-:Y:S01]  /*0200*/  SHF.R.S32.HI R0, RZ, 0x1f, R13 ;  /* 0x0000001fff007819 */ /* 0x000fe2000001140d */
[----:B------:R-:W-:-:S07]  /*0210*/  IMAD.MOV.U32 R12, RZ, RZ, RZ ;  /* 0x000000ffff0c7224 */ /* 0x000fce00078e00ff */
.L_x_9:
[----:B0-----:R-:W-:Y:S01]  /*0220*/  LOP3.LUT R2, R13, 0x3, RZ, 0xc0, !PT ;  /* 0x000000030d027812 */ /* 0x001fe200078ec0ff */
[----:B------:R-:W-:Y:S03]  /*0230*/  BSSY.RECONVERGENT B1, `(.L_x_4) ;  /* 0x00000c6000017945 */ /* 0x000fe60003800200 */
[----:B------:R-:W-:-:S04]  /*0240*/  ISETP.NE.U32.AND P0, PT, R2, RZ, PT ;  /* 0x000000ff0200720c */ /* 0x000fc80003f05070 */
[----:B------:R-:W-:-:S13]  /*0250*/  ISETP.NE.AND.EX P0, PT, RZ, RZ, PT, P0 ;  /* 0x000000ffff00720c */ /* 0x000fda0003f05300 */
[----:B------:R-:W-:Y:S05]  /*0260*/  @!P0 BRA `(.L_x_5) ;  /* 0x0000000c00088947 */ /* 0x000fea0003800000 */
[----:B------:R-:W0:Y:S01]  /*0270*/  LDC.64 R8, c[0x4][RZ] ;  /* 0x01000000ff087b82 */ /* 0x000e220000000a00 */
[----:B------:R-:W-:Y:S02]  /*0280*/  IMAD.MOV.U32 R14, RZ, RZ, RZ ;  /* 0x000000ffff0e7224 */ /* 0x000fe400078e00ff */
[----:B0-----:R-:W-:-:S07]  /*0290*/  IMAD.WIDE.U32 R8, R12, 0xc80, R8 ;  /* 0x00000c800c087825 */ /* 0x001fce00078e0008 */
.L_x_8:
[----:B0-----:R-:W-:Y:S01]  /*02a0*/  IMAD.MOV.U32 R15, RZ, RZ, RZ ;  /* 0x000000ffff0f7224 */ /* 0x001fe200078e00ff */
[----:B------:R-:W-:Y:S01]  /*02b0*/  CS2R R2, SRZ ;  /* 0x0000000000027805 */ /* 0x000fe2000001ff00 */
[----:B------:R-:W-:Y:S01]  /*02c0*/  IMAD.MOV.U32 R17, RZ, RZ, RZ ;  /* 0x000000ffff117224 */ /* 0x000fe200078e00ff */
[----:B------:R-:W-:-:S07]  /*02d0*/  CS2R R4, SRZ ;  /* 0x0000000000047805 */ /* 0x000fce000001ff00 */
.L_x_7:
[----:B------:R-:W-:-:S05]  /*02e0*/  IMAD.WIDE.U32 R10, R17, 0x4, R6 ;  /* 0x00000004110a7825 */ /* 0x000fca00078e0006 */
[----:B------:R0:W5:Y:S01]  /*02f0*/  LDG.E R16, desc[UR6][R10.64+0x4] ;  /* 0x000004060a107981 */ /* 0x000162000c1e1900 */
[----:B------:R-:W-:-:S07]  /*0300*/  IMAD.MOV.U32 R19, RZ, RZ, RZ ;  /* 0x000000ffff137224 */ /* 0x000fce00078e00ff */
.L_x_6:
[----:B-----5:R-:W-:Y:S01]  /*0310*/  SHF.R.U32.HI R24, RZ, R19, R16 ;  /* 0x00000013ff187219 */ /* 0x020fe20000011610 */
[----:B0-----:R-:W-:-:S03]  /*0320*/  IMAD.SHL.U32 R10, R17, 0x20, RZ ;  /* 0x00000020110a7824 */ /* 0x001fc600078e00ff */
[----:B------:R-:W-:Y:S01]  /*0330*/  LOP3.LUT R11, R24, 0x1, RZ, 0xc0, !PT ;  /* 0x00000001180b7812 */ /* 0x000fe200078ec0ff */
[----:B------:R-:W-:-:S03]  /*0340*/  IMAD.IADD R10, R10, 0x1, R19 ;  /* 0x000000010a0a7824 */ /* 0x000fc600078e0213 */
[----:B------:R-:W-:Y:S01]  /*0350*/  ISETP.NE.U32.AND P0, PT, R11, 0x1, PT ;  /* 0x000000010b00780c */ /* 0x000fe20003f05070 */
[----:B------:R-:W-:-:S03]  /*0360*/  IMAD R11, R10, 0x5, RZ ;  /* 0x000000050a0b7824 */ /* 0x000fc600078e02ff */
[----:B------:R-:W-:Y:S01]  /*0370*/  R2P PR, R24, 0x7e ;  /* 0x0000007e18007804 */ /* 0x000fe20000000000 */
[----:B------:R-:W-:-:S08]  /*0380*/  IMAD.WIDE.U32 R10, R11, 0x4, R8 ;  /* 0x000000040b0a7825 */ /* 0x000fd000078e0008 */
[----:B------:R-:W2:Y:S04]  /*0390*/  @!P0 LDG.E R18, desc[UR6][R10.64] ;  /* 0x000000060a128981 */ /* 0x000ea8000c1e1900 */
[----:B------:R-:W3:Y:S04]  /*03a0*/  @!P0 LDG.E R20, desc[UR6][R10.64+0x10] ;  /* 0x000010060a148981 */ /* 0x000ee8000c1e1900 */
[----:B------:R-:W4:Y:S04]  /*03b0*/  @P1 LDG.E R22, desc[UR6][R10.64+0x14] ;  /* 0x000014060a161981 */ /* 0x000f28000c1e1900 */
[----:B------:R-:W4:Y:S04]  /*03c0*/  @P2 LDG.E R26, desc[UR6][R10.64+0x28] ;  /* 0x000028060a1a2981 */ /* 0x000f28000c1e1900 */
[----:B------:R-:W4:Y:S04]  /*03d0*/  @!P0 LDG.E R21, desc[UR6][R10.64+0x4] ;  /* 0x000004060a158981 */ /* 0x000f28000c1e1900 */
[----:B------:R-:W4:Y:S04]  /*03e0*/  @!P0 LDG.E R23, desc[UR6][R10.64+0xc] ;  /* 0x00000c060a178981 */ /* 0x000f28000c1e1900 */
[----:B------:R-:W4:Y:S04]  /*03f0*/  @P1 LDG.E R25, desc[UR6][R10.64+0x18] ;  /* 0x000018060a191981 */ /* 0x000f28000c1e1900 */
[----:B------:R-:W4:Y:S04]  /*0400*/  @P3 LDG.E R28, desc[UR6][R10.64+0x3c] ;  /* 0x00003c060a1c3981 */ /* 0x000f28000c1e1900 */
[----:B------:R-:W4:Y:S01]  /*0410*/  @P6 LDG.E R27, desc[UR6][R10.64+0x7c] ;  /* 0x00007c060a1b6981 */ /* 0x000f22000c1e1900 */
[----:B--2---:R-:W-:-:S03]  /*0420*/  @!P0 LOP3.LUT R15, R15, R18, RZ, 0x3c, !PT ;  /* 0x000000120f0f8212 */ /* 0x004fc600078e3cff */
[----:B------:R-:W2:Y:S01]  /*0430*/  @!P0 LDG.E R18, desc[UR6][R10.64+0x8] ;  /* 0x000008060a128981 */ /* 0x000ea2000c1e1900 */
[----:B---3--:R-:W-:-:S03]  /*0440*/  @!P0 LOP3.LUT R3, R3, R20, RZ, 0x3c, !PT ;  /* 0x0000001403038212 */ /* 0x008fc600078e3cff */
[----:B------:R-:W3:Y:S01]  /*0450*/  @P1 LDG.E R20, desc[UR6][R10.64+0x24] ;  /* 0x000024060a141981 */ /* 0x000ee2000c1e1900 */
[----:B----4-:R-:W-:-:S03]  /*0460*/  @P1 LOP3.LUT R15, R15, R22, RZ, 0x3c, !PT ;  /* 0x000000160f0f1212 */ /* 0x010fc600078e3cff */
[----:B------:R-:W4:Y:S01]  /*0470*/  @P2 LDG.E R22, desc[UR6][R10.64+0x38] ;  /* 0x000038060a162981 */ /* 0x000f22000c1e1900 */
[----:B------:R-:W-:-:S03]  /*0480*/  @P2 LOP3.LUT R15, R15, R26, RZ, 0x3c, !PT ;  /* 0x0000001a0f0f2212 */ /* 0x000fc600078e3cff */
[----:B------:R-:W4:Y:S01]  /*0490*/  @P4 LDG.E R26, desc[UR6][R10.64+0x50] ;  /* 0x000050060a1a4981 */ /* 0x000f22000c1e1900 */
[----:B------:R-:W-:-:S03]  /*04a0*/  @!P0 LOP3.LUT R4, R4, R21, RZ, 0x3c, !PT ;  /* 0x0000001504048212 */ /* 0x000fc600078e3cff */
[----:B------:R-:W4:Y:S01]  /*04b0*/  @P1 LDG.E R21, desc[UR6][R10.64+0x20] ;  /* 0x000020060a151981 */ /* 0x000f22000c1e1900 */
[----:B------:R-:W-:-:S03]  /*04c0*/  @!P0 LOP3.LUT R2, R2, R23, RZ, 0x3c, !PT ;  /* 0x0000001702028212 */ /* 0x000fc600078e3cff */
[----:B------:R-:W4:Y:S01]  /*04d0*/  @P2 LDG.E R23, desc[UR6][R10.64+0x2c] ;  /* 0x00002c060a172981 */ /* 0x000f22000c1e1900 */
[----:B------:R-:W-:-:S03]  /*04e0*/  @P1 LOP3.LUT R4, R4, R25, RZ, 0x3c, !PT ;  /* 0x0000001904041212 */ /* 0x000fc600078e3cff */
[----:B------:R-:W4:Y:S01]  /*04f0*/  @P2 LDG.E R25, desc[UR6][R10.64+0x34] ;  /* 0x000034060a192981 */ /* 0x000f22000c1e1900 */
[----:B--2---:R-:W-:-:S03]  /*0500*/  @!P0 LOP3.LUT R5, R5, R18, RZ, 0x3c, !PT ;  /* 0x0000001205058212 */ /* 0x004fc600078e3cff */
[----:B------:R-:W2:Y:S01]  /*0510*/  @P1 LDG.E R18, desc[UR6][R10.64+0x1c] ;  /* 0x00001c060a121981 */ /* 0x000ea2000c1e1900 */
[----:B---3--:R-:W-:-:S03]  /*0520*/  @P1 LOP3.LUT R3, R3, R20, RZ, 0x3c, !PT ;  /* 0x0000001403031212 */ /* 0x008fc600078e3cff */
[----:B------:R-:W3:Y:S01]  /*0530*/  @P2 LDG.E R20, desc[UR6][R10.64+0x30] ;  /* 0x000030060a142981 */ /* 0x000ee2000c1e1900 */
[----:B----4-:R-:W-:-:S03]  /*0540*/  @P2 LOP3.LUT R3, R3, R22, RZ, 0x3c, !PT ;  /* 0x0000001603032212 */ /* 0x010fc600078e3cff */
[----:B------:R-:W4:Y:S01]  /*0550*/  @P3 LDG.E R22, desc[UR6][R10.64+0x4c] ;  /* 0x00004c060a163981 */ /* 0x000f22000c1e1900 */
[----:B------:R-:W-:-:S04]  /*0560*/  @P3 LOP3.LUT R15, R15, R28, RZ, 0x3c, !PT ;  /* 0x0000001c0f0f3212 */ /* 0x000fc800078e3cff */
[----:B------:R-:W-:Y:S02]  /*0570*/  @P4 LOP3.LUT R15, R15, R26, RZ, 0x3c, !PT ;  /* 0x0000001a0f0f4212 */ /* 0x000fe400078e3cff */
[----:B------:R-:W-:Y:S01]  /*0580*/  @P1 LOP3.LUT R2, R2, R21, RZ, 0x3c, !PT ;  /* 0x0000001502021212 */ /* 0x000fe200078e3cff */
[----:B------:R-:W4:Y:S04]  /*0590*/  @P5 LDG.E R26, desc[UR6][R10.64+0x64] ;  /* 0x000064060a1a5981 */ /* 0x000f28000c1e1900 */
[----:B------:R-:W4:Y:S01]  /*05a0*/  @P3 LDG.E R21, desc[UR6][R10.64+0x40] ;  /* 0x000040060a153981 */ /* 0x000f22000c1e1900 */
[----:B------:R-:W-:Y:S02]  /*05b0*/  @P2 LOP3.LUT R4, R4, R23, RZ, 0x3c, !PT ;  /* 0x0000001704042212 */ /* 0x000fe400078e3cff */
[----:B------:R-:W-:Y:S01]  /*05c0*/  @P2 LOP3.LUT R2, R2, R25, RZ, 0x3c, !PT ;  /* 0x0000001902022212 */ /* 0x000fe200078e3cff */
[----:B------:R-:W4:Y:S04]  /*05d0*/  @P3 LDG.E R23, desc[UR6][R10.64+0x48] ;  /* 0x000048060a173981 */ /* 0x000f28000c1e1900 */
[----:B------:R-:W4:Y:S01]  /*05e0*/  @P4 LDG.E R25, desc[UR6][R10.64+0x54] ;  /* 0x000054060a194981 */ /* 0x000f22000c1e1900 */
[----:B--2---:R-:W-:-:S03]  /*05f0*/  @P1 LOP3.LUT R5, R5, R18, RZ, 0x3c, !PT ;  /* 0x0000001205051212 */ /* 0x004fc600078e3cff */
[----:B------:R-:W2:Y:S01]  /*0600*/  @P3 LDG.E R18, desc[UR6][R10.64+0x44] ;  /* 0x000044060a123981 */ /* 0x000ea2000c1e1900 */
[----:B---3--:R-:W-:-:S03]  /*0610*/  @P2 LOP3.LUT R5, R5, R20, RZ, 0x3c, !PT ;  /* 0x0000001405052212 */ /* 0x008fc600078e3cff */
[----:B------:R-:W3:Y:S01]  /*0620*/  @P4 LDG.E R20, desc[UR6][R10.64+0x58] ;  /* 0x000058060a144981 */ /* 0x000ee2000c1e1900 */
[----:B----4-:R-:W-:-:S03]  /*0630*/  @P3 LOP3.LUT R3, R3, R22, RZ, 0x3c, !PT ;  /* 0x0000001603033212 */ /* 0x010fc600078e3cff */
[----:B------:R-:W4:Y:S01]  /*0640*/  @P4 LDG.E R22, desc[UR6][R10.64+0x60] ;  /* 0x000060060a164981 */ /* 0x000f22000c1e1900 */
[----:B------:R-:W-:Y:S02]  /*0650*/  LOP3.LUT P0, RZ, R24, 0x80, RZ, 0xc0, !PT ;  /* 0x0000008018ff7812 */ /* 0x000fe4000780c0ff */
[----:B------:R-:W-:Y:S02]  /*0660*/  @P5 LOP3.LUT R15, R15, R26, RZ, 0x3c, !PT ;  /* 0x0000001a0f0f5212 */ /* 0x000fe400078e3cff */
[----:B------:R-:W4:Y:S01]  /*0670*/  @P6 LDG.E R26, desc[UR6][R10.64+0x78] ;  /* 0x000078060a1a6981 */ /* 0x000f22000c1e1900 */
[----:B------:R-:W-:-:S03]  /*0680*/  @P3 LOP3.LUT R4, R4, R21, RZ, 0x3c, !PT ;  /* 0x0000001504043212 */ /* 0x000fc600078e3cff */
[----:B------:R-:W4:Y:S01]  /*0690*/  @P4 LDG.E R21, desc[UR6][R10.64+0x5c] ;  /* 0x00005c060a154981 */ /* 0x000f22000c1e1900 */
[----:B------:R-:W-:-:S03]  /*06a0*/  @P3 LOP3.LUT R2, R2, R23, RZ, 0x3c, !PT ;  /* 0x0000001702023212 */ /* 0x000fc600078e3cff */
[----:B------:R-:W4:Y:S01]  /*06b0*/  @P5 LDG.E R23, desc[UR6][R10.64+0x68] ;  /* 0x000068060a175981 */ /* 0x000f22000c1e1900 */
[----:B------:R-:W-:-:S03]  /*06c0*/  @P4 LOP3.LUT R4, R4, R25, RZ, 0x3c, !PT ;  /* 0x0000001904044212 */ /* 0x000fc600078e3cff */
[----:B------:R-:W4:Y:S01]  /*06d0*/  @P5 LDG.E R25, desc[UR6][R10.64+0x70] ;  /* 0x000070060a195981 */ /* 0x000f22000c1e1900 */
[----:B--2---:R-:W-:-:S03]  /*06e0*/  @P3 LOP3.LUT R5, R5, R18, RZ, 0x3c, !PT ;  /* 0x0000001205053212 */ /* 0x004fc600078e3cff */
[----:B------:R-:W2:Y:S01]  /*06f0*/  @P5 LDG.E R18, desc[UR6][R10.64+0x6c] ;  /* 0x00006c060a125981 */ /* 0x000ea2000c1e1900 */
[----:B---3--:R-:W-:-:S03]  /*0700*/  @P4 LOP3.LUT R5, R5, R20, RZ, 0x3c, !PT ;  /* 0x0000001405054212 */ /* 0x008fc600078e3cff */
[----:B------:R-:W3:Y:S01]  /*0710*/  @P5 LDG.E R20, desc[UR6][R10.64+0x74] ;  /* 0x000074060a145981 */ /* 0x000ee2000c1e1900 */
[----:B----4-:R-:W-:-:S03]  /*0720*/  @P4 LOP3.LUT R3, R3, R22, RZ, 0x3c, !PT ;  /* 0x0000001603034212 */ /* 0x010fc600078e3cff */
[----:B------:R-:W4:Y:S01]  /*0730*/  @P0 LDG.E R22, desc[UR6][R10.64+0x8c] ;  /* 0x00008c060a160981 */ /* 0x000f22000c1e1900 */
[----:B------:R-:W-:-:S03]  /*0740*/  @P6 LOP3.LUT R15, R15, R26, RZ, 0x3c, !PT ;  /* 0x0000001a0f0f6212 */ /* 0x000fc600078e3cff */
        /* <DEDUP_REMOVED lines=13> */
[----:B------:R-:W-:Y:S02]  /*0820*/  @P6 LOP3.LUT R4, R4, R27, RZ, 0x3c, !PT ;  /* 0x0000001b04046212 */ /* 0x000fe400078e3cff */
[----:B------:R-:W-:Y:S02]  /*0830*/  @P6 LOP3.LUT R2, R2, R21, RZ, 0x3c, !PT ;  /* 0x0000001502026212 */ /* 0x000fe400078e3cff */
[----:B------:R-:W-:Y:S02]  /*0840*/  @P0 LOP3.LUT R4, R4, R23, RZ, 0x3c, !PT ;  /* 0x0000001704040212 */ /* 0x000fe400078e3cff */
[----:B------:R-:W-:Y:S02]  /*0850*/  @P0 LOP3.LUT R2, R2, R25, RZ, 0x3c, !PT ;  /* 0x0000001902020212 */ /* 0x000fe400078e3cff */
[----:B--2---:R-:W-:Y:S02]  /*0860*/  @P6 LOP3.LUT R5, R5, R18, RZ, 0x3c, !PT ;  /* 0x0000001205056212 */ /* 0x004fe400078e3cff */
[----:B---3--:R-:W-:-:S02]  /*0870*/  @P6 LOP3.LUT R3, R3, R20, RZ, 0x3c, !PT ;  /* 0x0000001403036212 */ /* 0x008fc400078e3cff */
[----:B----4-:R-:W-:Y:S02]  /*0880*/  @P0 LOP3.LUT R5, R5, R22, RZ, 0x3c, !PT ;  /* 0x0000001605050212 */ /* 0x010fe400078e3cff */
[----:B------:R-:W-:Y:S02]  /*0890*/  @P0 LOP3.LUT R3, R3, R26, RZ, 0x3c, !PT ;  /* 0x0000001a03030212 */ /* 0x000fe400078e3cff */
[----:B------:R-:W-:-:S13]  /*08a0*/  R2P PR, R24.B1, 0x7f ;  /* 0x0000007f18007804 */ /* 0x000fda0000001000 */
[----:B------:R-:W2:Y:S04]  /*08b0*/  @P0 LDG.E R18, desc[UR6][R10.64+0xa0] ;  /* 0x0000a0060a120981 */ /* 0x000ea8000c1e1900 */
[----:B------:R-:W3:Y:S04]  /*08c0*/  @P1 LDG.E R22, desc[UR6][R10.64+0xb4] ;  /* 0x0000b4060a161981 */ /* 0x000ee8000c1e1900 */
[----:B------:R-:W4:Y:S04]  /*08d0*/  @P2 LDG.E R26, desc[UR6][R10.64+0xc8] ;  /* 0x0000c8060a1a2981 */ /* 0x000f28000c1e1900 */
[----:B------:R-:W4:Y:S04]  /*08e0*/  @P3 LDG.E R28, desc[UR6][R10.64+0xdc] ;  /* 0x0000dc060a1c3981 */ /* 0x000f28000c1e1900 */
[----:B------:R-:W4:Y:S04]  /*08f0*/  @P0 LDG.E R23, desc[UR6][R10.64+0xa4] ;  /* 0x0000a4060a170981 */ /* 0x000f28000c1e1900 */
[----:B------:R-:W4:Y:S04]  /*0900*/  @P0 LDG.E R20, desc[UR6][R10.64+0xa8] ;  /* 0x0000a8060a140981 */ /* 0x000f28000c1e1900 */
[----:B------:R-:W4:Y:S04]  /*0910*/  @P4 LDG.E R25, desc[UR6][R10.64+0xf0] ;  /* 0x0000f0060a194981 */ /* 0x000f28000c1e1900 */
        /* <DEDUP_REMOVED lines=21> */
[----:B------:R-:W-:Y:S02]  /*0a70*/  LOP3.LUT P0, RZ, R24, 0x8000, RZ, 0xc0, !PT ;  /* 0x0000800018ff7812 */ /* 0x000fe4000780c0ff */
[----:B----4-:R-:W-:Y:S01]  /*0a80*/  @P5 LOP3.LUT R15, R15, R26, RZ, 0x3c, !PT ;  /* 0x0000001a0f0f5212 */ /* 0x010fe200078e3cff */
[----:B------:R-:W4:Y:S04]  /*0a90*/  @P3 LDG.E R24, desc[UR6][R10.64+0xe4] ;  /* 0x0000e4060a183981 */ /* 0x000f28000c1e1900 */
[----:B------:R-:W2:Y:S01]  /*0aa0*/  @P6 LDG.E R26, desc[UR6][R10.64+0x118] ;  /* 0x000118060a1a6981 */ /* 0x000ea2000c1e1900 */
        /* <DEDUP_REMOVED lines=8> */
[----:B---3--:R-:W-:-:S03]  /*0b30*/  @P2 LOP3.LUT R3, R3, R22, RZ, 0x3c, !PT ;  /* 0x0000001603032212 */ /* 0x008fc600078e3cff */
[----:B------:R-:W3:Y:S01]  /*0b40*/  @P4 LDG.E R22, desc[UR6][R10.64+0x100] ;  /* 0x000100060a164981 */ /* 0x000ee2000c1e1900 */
[----:B--2---:R-:W-:-:S03]  /*0b50*/  @P6 LOP3.LUT R15, R15, R26, RZ, 0x3c, !PT ;  /* 0x0000001a0f0f6212 */ /* 0x004fc600078e3cff */
[----:B------:R-:W2:Y:S01]  /*0b60*/  @P0 LDG.E R26, desc[UR6][R10.64+0x12c] ;  /* 0x00012c060a1a0981 */ /* 0x000ea2000c1e1900 */
[----:B----4-:R-:W-:-:S03]  /*0b70*/  @P2 LOP3.LUT R2, R2, R23, RZ, 0x3c, !PT ;  /* 0x0000001702022212 */ /* 0x010fc600078e3cff */
[----:B------:R-:W4:Y:S01]  /*0b80*/  @P4 LDG.E R23, desc[UR6][R10.64+0xfc] ;  /* 0x0000fc060a174981 */ /* 0x000f22000c1e1900 */
[----:B------:R-:W-:-:S03]  /*0b90*/  @P2 LOP3.LUT R5, R5, R20, RZ, 0x3c, !PT ;  /* 0x0000001405052212 */ /* 0x000fc600078e3cff */
[----:B------:R-:W4:Y:S01]  /*0ba0*/  @P4 LDG.E R20, desc[UR6][R10.64+0xf8] ;  /* 0x0000f8060a144981 */ /* 0x000f22000c1e1900 */
[----:B------:R-:W-:Y:S02]  /*0bb0*/  @P3 LOP3.LUT R2, R2, R27, RZ, 0x3c, !PT ;  /* 0x0000001b02023212 */ /* 0x000fe400078e3cff */
[----:B------:R-:W-:Y:S01]  /*0bc0*/  @P3 LOP3.LUT R4, R4, R25, RZ, 0x3c, !PT ;  /* 0x0000001904043212 */ /* 0x000fe200078e3cff */
[----:B------:R-:W4:Y:S01]  /*0bd0*/  @P5 LDG.E R27, desc[UR6][R10.64+0x110] ;  /* 0x000110060a1b5981 */ /* 0x000f22000c1e1900 */
[----:B------:R-:W-:-:S03]  /*0be0*/  @P3 LOP3.LUT R5, R5, R24, RZ, 0x3c, !PT ;  /* 0x0000001805053212 */ /* 0x000fc600078e3cff */
[----:B------:R-:W4:Y:S04]  /*0bf0*/  @P5 LDG.E R25, desc[UR6][R10.64+0x108] ;  /* 0x000108060a195981 */ /* 0x000f28000c1e1900 */
        /* <DEDUP_REMOVED lines=19> */
[----:B------:R-:W-:-:S05]  /*0d30*/  VIADD R19, R19, 0x10 ;  /* 0x0000001013137836 */ /* 0x000fca0000000000 */
[----:B------:R-:W-:Y:S02]  /*0d40*/  ISETP.NE.AND P1, PT, R19, 0x20, PT ;  /* 0x000000201300780c */ /* 0x000fe40003f25270 */
[----:B------:R-:W-:Y:S02]  /*0d50*/  @P5 LOP3.LUT R3, R3, R18, RZ, 0x3c, !PT ;  /* 0x0000001203035212 */ /* 0x000fe400078e3cff */
[----:B------:R-:W-:Y:S02]  /*0d60*/  @P6 LOP3.LUT R4, R4, R21, RZ, 0x3c, !PT ;  /* 0x0000001504046212 */ /* 0x000fe400078e3cff */
[----:B---3--:R-:W-:-:S04]  /*0d70*/  @P6 LOP3.LUT R3, R3, R22, RZ, 0x3c, !PT ;  /* 0x0000001603036212 */ /* 0x008fc800078e3cff */
[----:B--2---:R-:W-:Y:S02]  /*0d80*/  @P0 LOP3.LUT R3, R3, R26, RZ, 0x3c, !PT ;  /* 0x0000001a03030212 */ /* 0x004fe400078e3cff */
[----:B----4-:R-:W-:Y:S02]  /*0d90*/  @P6 LOP3.LUT R2, R2, R23, RZ, 0x3c, !PT ;  /* 0x0000001702026212 */ /* 0x010fe400078e3cff */
[----:B------:R-:W-:Y:S02]  /*0da0*/  @P6 LOP3.LUT R5, R5, R20, RZ, 0x3c, !PT ;  /* 0x0000001405056212 */ /* 0x000fe400078e3cff */
[----:B------:R-:W-:Y:S02]  /*0db0*/  @P0 LOP3.LUT R2, R2, R27, RZ, 0x3c, !PT ;  /* 0x0000001b02020212 */ /* 0x000fe400078e3cff */
[----:B------:R-:W-:Y:S02]  /*0dc0*/  @P0 LOP3.LUT R4, R4, R25, RZ, 0x3c, !PT ;  /* 0x0000001904040212 */ /* 0x000fe400078e3cff */
[----:B------:R-:W-:Y:S01]  /*0dd0*/  @P0 LOP3.LUT R5, R5, R24, RZ, 0x3c, !PT ;  /* 0x0000001805050212 */ /* 0x000fe200078e3cff */
[----:B------:R-:W-:Y:S06]  /*0de0*/  @P1 BRA `(.L_x_6) ;  /* 0xfffffff400481947 */ /* 0x000fec000383ffff */
[----:B------:R-:W-:-:S05]  /*0df0*/  VIADD R17, R17, 0x1 ;  /* 0x0000000111117836 */ /* 0x000fca0000000000 */
[----:B------:R-:W-:-:S13]  /*0e00*/  ISETP.NE.AND P0, PT, R17, 0x5, PT ;  /* 0x000000051100780c */ /* 0x000fda0003f05270 */
[----:B------:R-:W-:Y:S05]  /*0e10*/  @P0 BRA `(.L_x_7) ;  /* 0xfffffff400300947 */ /* 0x000fea000383ffff */
[----:B------:R0:W-:Y:S01]  /*0e20*/  STG.E.64 desc[UR6][R6.64+0x8], R4 ;  /* 0x0000080406007986 */ /* 0x0001e2000c101b06 */
[----:B------:R-:W-:Y:S01]  /*0e30*/  VIADD R14, R14, 0x1 ;  /* 0x000000010e0e7836 */ /* 0x000fe20000000000 */
[----:B------:R-:W-:Y:S02]  /*0e40*/  LOP3.LUT R11, R13, 0x3, RZ, 0xc0, !PT ;  /* 0x000000030d0b7812 */ /* 0x000fe400078ec0ff */
[----:B------:R0:W-:Y:S02]  /*0e50*/  STG.E.64 desc[UR6][R6.64+0x10], R2 ;  /* 0x0000100206007986 */ /* 0x0001e4000c101b06 */
[----:B------:R-:W-:Y:S02]  /*0e60*/  ISETP.GE.U32.AND P0, PT, R14, R11, PT ;  /* 0x0000000b0e00720c */ /* 0x000fe40003f06070 */
[----:B------:R0:W-:Y:S11]  /*0e70*/  STG.E desc[UR6][R6.64+0x4], R15 ;  /* 0x0000040f06007986 */ /* 0x0001f6000c101906 */
[----:B------:R-:W-:Y:S05]  /*0e80*/  @!P0 BRA `(.L_x_8) ;  /* 0xfffffff400048947 */ /* 0x000fea000383ffff */
.L_x_5:
[----:B------:R-:W-:Y:S05]  /*0e90*/  BSYNC.RECONVERGENT B1 ;  /* 0x0000000000017941 */ /* 0x000fea0003800200 */
.L_x_4:
[C---:B------:R-:W-:Y:S01]  /*0ea0*/  ISETP.GT.U32.AND P0, PT, R13.reuse, 0x3, PT ;  /* 0x000000030d00780c */ /* 0x040fe20003f04070 */
[----:B------:R-:W-:Y:S01]  /*0eb0*/  VIADD R12, R12, 0x1 ;  /* 0x000000010c0c7836 */ /* 0x000fe20000000000 */
[--C-:B------:R-:W-:Y:S02]  /*0ec0*/  SHF.R.U64 R13, R13, 0x2, R0.reuse ;  /* 0x000000020d0d7819 */ /* 0x100fe40000001200 */
[----:B------:R-:W-:Y:S02]  /*0ed0*/  ISETP.GT.U32.AND.EX P0, PT, R0, RZ, PT, P0 ;  /* 0x000000ff0000720c */ /* 0x000fe40003f04100 */
[----:B------:R-:W-:-:S11]  /*0ee0*/  SHF.R.U32.HI R0, RZ, 0x2, R0 ;  /* 0x00000002ff007819 */ /* 0x000fd60000011600 */
[----:B------:R-:W-:Y:S05]  /*0ef0*/  @P0 BRA `(.L_x_9) ;  /* 0xfffffff000c80947 */ /* 0x000fea000383ffff */
.L_x_3:
[----:B------:R-:W-:Y:S05]  /*0f00*/  BSYNC.RECONVERGENT B0 ;  /* 0x0000000000007941 */ /* 0x000fea0003800200 */
.L_x_2:
[----:B------:R-:W-:Y:S04]  /*0f10*/  STG.E.64 desc[UR6][R6.64+0x18], RZ ;  /* 0x000018ff06007986 */ /* 0x000fe8000c101b06 */
[----:B------:R-:W-:Y:S04]  /*0f20*/  STG.E desc[UR6][R6.64+0x20], RZ ;  /* 0x000020ff06007986 */ /* 0x000fe8000c101906 */
[----:B------:R-:W-:Y:S01]  /*0f30*/  STG.E.64 desc[UR6][R6.64+0x28], RZ ;  /* 0x000028ff06007986 */ /* 0x000fe2000c101b06 */
[----:B------:R-:W-:Y:S05]  /*0f40*/  EXIT ;  /* 0x000000000000794d */ /* 0x000fea0003800000 */
.L_x_10:
        /* <DEDUP_REMOVED lines=11> */
.L_x_13:


//--------------------- .nv.global.init           --------------------------
	.section	.nv.global.init,"aw",@progbits
	.align	4
.nv.global.init:
	.type		mrg32k3aM1SubSeq,@object
	.size		mrg32k3aM1SubSeq,(mrg32k3aM2SubSeq - mrg32k3aM1SubSeq)
mrg32k3aM1SubSeq:
        /*0000*/ 	.byte	0x0b, 0xcc, 0xee, 0x04, 0x73, 0x29, 0x8b, 0x6f, 0xf6, 0x53, 0x03, 0xf6, 0x23, 0xf6, 0xea, 0xda
        /* <DEDUP_REMOVED lines=125> */
	.type		mrg32k3aM2SubSeq,@object
	.size		mrg32k3aM2SubSeq,(mrg32k3aM1 - mrg32k3aM2SubSeq)
mrg32k3aM2SubSeq:
        /* <DEDUP_REMOVED lines=126> */
	.type		mrg32k3aM1,@object
	.size		mrg32k3aM1,(mrg32k3aM1Seq - mrg32k3aM1)
mrg32k3aM1:
        /* <DEDUP_REMOVED lines=144> */
	.type		mrg32k3aM1Seq,@object
	.size		mrg32k3aM1Seq,(mrg32k3aM2 - mrg32k3aM1Seq)
mrg32k3aM1Seq:
        /* <DEDUP_REMOVED lines=144> */
	.type		mrg32k3aM2,@object
	.size		mrg32k3aM2,(mrg32k3aM2Seq - mrg32k3aM2)
mrg32k3aM2:
        /* <DEDUP_REMOVED lines=144> */
	.type		mrg32k3aM2Seq,@object
	.size		mrg32k3aM2Seq,(precalc_xorwow_matrix - mrg32k3aM2Seq)
mrg32k3aM2Seq:
        /* <DEDUP_REMOVED lines=144> */
	.type		precalc_xorwow_matrix,@object
	.size		precalc_xorwow_matrix,(precalc_xorwow_offset_matrix - precalc_xorwow_matrix)
precalc_xorwow_matrix:
        /* <DEDUP_REMOVED lines=6400> */
	.type		precalc_xorwow_offset_matrix,@object
	.size		precalc_xorwow_offset_matrix,(.L_1 - precalc_xorwow_offset_matrix)
precalc_xorwow_offset_matrix:
        /* <DEDUP_REMOVED lines=6400> */
.L_1:


//--------------------- .nv.shared.reserved.0     --------------------------
	.section	.nv.shared.reserved.0,"aw",@nobits
	.weak		__nv_reservedSMEM_offset_0_alias
	.size		__nv_reservedSMEM_offset_0_alias, 0, 64
	.other		__nv_reservedSMEM_offset_0_alias,@"STO_CUDA_RESERVED_SHARED STV_DEFAULT"
__nv_reservedSMEM_offset_0_alias:
	.zero		0
	.zero		64


//--------------------- .nv.constant0._Z12GPU_Global_KPiS_ --------------------------
	.section	.nv.constant0._Z12GPU_Global_KPiS_,"a",@progbits
	.sectionflags	@""
	.align	4
.nv.constant0._Z12GPU_Global_KPiS_:
	.zero		912


//--------------------- .nv.constant0._Z15init_gol_kernelP17curandStateXORWOWPif --------------------------
	.section	.nv.constant0._Z15init_gol_kernelP17curandStateXORWOWPif,"a",@progbits
	.sectionflags	@""
	.align	4
.nv.constant0._Z15init_gol_kernelP17curandStateXORWOWPif:
	.zero		916


//--------------------- .nv.constant0._Z17setup_rand_kernelyP17curandStateXORWOW --------------------------
	.section	.nv.constant0._Z17setup_rand_kernelyP17curandStateXORWOW,"a",@progbits
	.sectionflags	@""
	.align	4
.nv.constant0._Z17setup_rand_kernelyP17curandStateXORWOW:
	.zero		912


//--------------------- SYMBOLS --------------------------

	.type		.nv.reservedSmem.offset0,@object
	.size		.nv.reservedSmem.offset0,0x4
